	.target	sm_100a

	.elftype	@"ET_EXEC"


//--------------------- .note.nv.tkinfo           --------------------------
	.section	.note.nv.tkinfo,"",@"SHT_NOTE"
	.sectionflags	@"SHF_NOTE_NV_TKINFO"
	.tkinfo
        /*0018*/ 	.word	0x00000002
        /*0030*/ 	.string	""
        /*0030*/ 	.string	"ptxas"
        /*0030*/ 	.string	"Cuda compilation tools, release 13.0, V13.0.88"
        /*0030*/ 	.string	"Build cuda_13.0.r13.0/compiler.36424714_0"
        /*0030*/ 	.string	"-arch sm_100a -m 64 "



//--------------------- .note.nv.cuinfo           --------------------------
	.section	.note.nv.cuinfo,"",@"SHT_NOTE"
	.sectionflags	@"SHF_NOTE_NV_CUINFO"
        /*0018*/ 	.short	0x0002
        /*001a*/ 	.short	0x0064
        /*001c*/ 	.short	0x0082
	.zero		2


//--------------------- .nv.info                  --------------------------
	.section	.nv.info,"",@"SHT_CUDA_INFO"
	.align	4


	//----- nvinfo : EIATTR_REGCOUNT
	.align		4
        /*0000*/ 	.byte	0x04, 0x2f
        /*0002*/ 	.short	(.L_19 - .L_18)
	.align		4
.L_18:
        /*0004*/ 	.word	index@(_ZN7cutlass13device_kernelINS_4gemm6kernel13GemmUniversalIN4cute5tupleIJiiiiEEENS1_10collective13CollectiveMmaINS1_35MainloopSm100TmaUmmaWarpSpecializedILi4ELi2ELi4ENS5_IJNS4_1CILi1EEESB_SB_EEEEENS5_IJNSA_ILi128EEENSA_ILi64EEENSA_ILi32EEEEEENS_12float_e4m3_tENS5_IJlSB_lEEESI_SJ_NS4_8TiledMMAINS4_8MMA_AtomIJNS4_10MMA_TraitsINS4_19SM100_MMA_F8F6F4_SSEJSI_SI_fSE_SF_NS4_17integral_constantINS4_4UMMA5MajorELSQ_0EEESR_NSO_INSP_7ScaleInELSS_0EEEST_EEEEEENS4_6LayoutISC_NS5_IJNSA_ILi0EEESX_SX_EEEEENS5_IJNS4_10UnderscoreES10_S10_EEEEENS4_13SM90_TMA_LOADENS4_14ComposedLayoutINS4_7SwizzleILi1ELi4ELi3EEENS4_18smem_ptr_flag_bitsILi8EEENSW_INS5_IJNSA_ILi8EEESG_EEENS5_IJSG_SB_EEEEEEEvNS4_8identityES13_S1D_vS1E_EENS_8epilogue10collective18CollectiveEpilogueINS1G_23Sm100TmaWarpSpecializedILi1ELi1ELi64ELb0ELb0EEEJSH_NS5_IJNSW_ISE_SB_EENSW_ISF_SB_EEEEESI_SJ_SI_SJ_NS1G_6fusion15FusionCallbacksIS1K_NS1O_17LinearCombinationISI_fSI_fLNS_15FloatRoundStyleE2EEESH_S1N_JEEENS4_5SM1004TMEM4LOAD26SM100_TMEM_LOAD_32dp32b64xES13_NS14_INS15_ILi2ELi4ELi3EEES18_NSW_INS5_IJS19_SF_EEENS5_IJSF_SB_EEEEEEENS4_39AutoVectorizingCopyWithAssumedAlignmentILi128EEENS4_14SM90_TMA_STOREES22_S24_S24_EEEvvEEEEvNT_6ParamsE)
        /*0008*/ 	.word	0x000000c2


	//----- nvinfo : EIATTR_FRAME_SIZE
	.align		4
.L_19:
        /*000c*/ 	.byte	0x04, 0x11
        /*000e*/ 	.short	(.L_21 - .L_20)
	.align		4
.L_20:
        /*0010*/ 	.word	index@($__internal_2_$__cuda_sm10x_tcgen05_guardrail_trap_unallocated_columns_being_dealloced)
        /*0014*/ 	.word	0x00000000


	//----- nvinfo : EIATTR_FRAME_SIZE
	.align		4
.L_21:
        /*0018*/ 	.byte	0x04, 0x11
        /*001a*/ 	.short	(.L_23 - .L_22)
	.align		4
.L_22:
        /*001c*/ 	.word	index@($__internal_1_$__cuda_sm10x_tcgen05_guardrail_trap_phase_invalid_during_alloc)
        /*0020*/ 	.word	0x00000000


	//----- nvinfo : EIATTR_FRAME_SIZE
	.align		4
.L_23:
        /*0024*/ 	.byte	0x04, 0x11
        /*0026*/ 	.short	(.L_25 - .L_24)
	.align		4
.L_24:
        /*0028*/ 	.word	index@($__internal_0_$__cuda_sm10x_tcgen05_guardrail_trap_col_being_dealloced_not_returned_by_alloc)
        /*002c*/ 	.word	0x00000000


	//----- nvinfo : EIATTR_FRAME_SIZE
	.align		4
.L_25:
        /*0030*/ 	.byte	0x04, 0x11
        /*0032*/ 	.short	(.L_27 - .L_26)
	.align		4
.L_26:
        /*0034*/ 	.word	index@(_ZN7cutlass13device_kernelINS_4gemm6kernel13GemmUniversalIN4cute5tupleIJiiiiEEENS1_10collective13CollectiveMmaINS1_35MainloopSm100TmaUmmaWarpSpecializedILi4ELi2ELi4ENS5_IJNS4_1CILi1EEESB_SB_EEEEENS5_IJNSA_ILi128EEENSA_ILi64EEENSA_ILi32EEEEEENS_12float_e4m3_tENS5_IJlSB_lEEESI_SJ_NS4_8TiledMMAINS4_8MMA_AtomIJNS4_10MMA_TraitsINS4_19SM100_MMA_F8F6F4_SSEJSI_SI_fSE_SF_NS4_17integral_constantINS4_4UMMA5MajorELSQ_0EEESR_NSO_INSP_7ScaleInELSS_0EEEST_EEEEEENS4_6LayoutISC_NS5_IJNSA_ILi0EEESX_SX_EEEEENS5_IJNS4_10UnderscoreES10_S10_EEEEENS4_13SM90_TMA_LOADENS4_14ComposedLayoutINS4_7SwizzleILi1ELi4ELi3EEENS4_18smem_ptr_flag_bitsILi8EEENSW_INS5_IJNSA_ILi8EEESG_EEENS5_IJSG_SB_EEEEEEEvNS4_8identityES13_S1D_vS1E_EENS_8epilogue10collective18CollectiveEpilogueINS1G_23Sm100TmaWarpSpecializedILi1ELi1ELi64ELb0ELb0EEEJSH_NS5_IJNSW_ISE_SB_EENSW_ISF_SB_EEEEESI_SJ_SI_SJ_NS1G_6fusion15FusionCallbacksIS1K_NS1O_17LinearCombinationISI_fSI_fLNS_15FloatRoundStyleE2EEESH_S1N_JEEENS4_5SM1004TMEM4LOAD26SM100_TMEM_LOAD_32dp32b64xES13_NS14_INS15_ILi2ELi4ELi3EEES18_NSW_INS5_IJS19_SF_EEENS5_IJSF_SB_EEEEEEENS4_39AutoVectorizingCopyWithAssumedAlignmentILi128EEENS4_14SM90_TMA_STOREES22_S24_S24_EEEvvEEEEvNT_6ParamsE)
        /*0038*/ 	.word	0x00000000


	//----- nvinfo : EIATTR_MIN_STACK_SIZE
	.align		4
.L_27:
        /*003c*/ 	.byte	0x04, 0x12
        /*003e*/ 	.short	(.L_29 - .L_28)
	.align		4
.L_28:
        /*0040*/ 	.word	index@(_ZN7cutlass13device_kernelINS_4gemm6kernel13GemmUniversalIN4cute5tupleIJiiiiEEENS1_10collective13CollectiveMmaINS1_35MainloopSm100TmaUmmaWarpSpecializedILi4ELi2ELi4ENS5_IJNS4_1CILi1EEESB_SB_EEEEENS5_IJNSA_ILi128EEENSA_ILi64EEENSA_ILi32EEEEEENS_12float_e4m3_tENS5_IJlSB_lEEESI_SJ_NS4_8TiledMMAINS4_8MMA_AtomIJNS4_10MMA_TraitsINS4_19SM100_MMA_F8F6F4_SSEJSI_SI_fSE_SF_NS4_17integral_constantINS4_4UMMA5MajorELSQ_0EEESR_NSO_INSP_7ScaleInELSS_0EEEST_EEEEEENS4_6LayoutISC_NS5_IJNSA_ILi0EEESX_SX_EEEEENS5_IJNS4_10UnderscoreES10_S10_EEEEENS4_13SM90_TMA_LOADENS4_14ComposedLayoutINS4_7SwizzleILi1ELi4ELi3EEENS4_18smem_ptr_flag_bitsILi8EEENSW_INS5_IJNSA_ILi8EEESG_EEENS5_IJSG_SB_EEEEEEEvNS4_8identityES13_S1D_vS1E_EENS_8epilogue10collective18CollectiveEpilogueINS1G_23Sm100TmaWarpSpecializedILi1ELi1ELi64ELb0ELb0EEEJSH_NS5_IJNSW_ISE_SB_EENSW_ISF_SB_EEEEESI_SJ_SI_SJ_NS1G_6fusion15FusionCallbacksIS1K_NS1O_17LinearCombinationISI_fSI_fLNS_15FloatRoundStyleE2EEESH_S1N_JEEENS4_5SM1004TMEM4LOAD26SM100_TMEM_LOAD_32dp32b64xES13_NS14_INS15_ILi2ELi4ELi3EEES18_NSW_INS5_IJS19_SF_EEENS5_IJSF_SB_EEEEEEENS4_39AutoVectorizingCopyWithAssumedAlignmentILi128EEENS4_14SM90_TMA_STOREES22_S24_S24_EEEvvEEEEvNT_6ParamsE)
        /*0044*/ 	.word	0x00000000
.L_29:


//--------------------- .nv.compat                --------------------------
	.section	.nv.compat,"",@"SHT_CUDA_COMPAT_INFO"
	.align	4
        /*0000*/ 	.byte	0x02, 0x09, 0x01, 0x00, 0x02, 0x02, 0x02, 0x00, 0x02, 0x05, 0x05, 0x00, 0x03, 0x07, 0x01, 0x01
        /*0010*/ 	.byte	0x02, 0x03, 0x01, 0x00, 0x02, 0x06, 0x01, 0x00, 0x04, 0x0b, 0x08, 0x00, 0x09, 0x00, 0x00, 0x00
        /*0020*/ 	.byte	0x00, 0x00, 0x00, 0x00


//--------------------- .nv.info._ZN7cutlass13device_kernelINS_4gemm6kernel13GemmUniversalIN4cute5tupleIJiiiiEEENS1_10collective13CollectiveMmaINS1_35MainloopSm100TmaUmmaWarpSpecializedILi4ELi2ELi4ENS5_IJNS4_1CILi1EEESB_SB_EEEEENS5_IJNSA_ILi128EEENSA_ILi64EEENSA_ILi32EEEEEENS_12float_e4m3_tENS5_IJlSB_lEEESI_SJ_NS4_8TiledMMAINS4_8MMA_AtomIJNS4_10MMA_TraitsINS4_19SM100_MMA_F8F6F4_SSEJSI_SI_fSE_SF_NS4_17integral_constantINS4_4UMMA5MajorELSQ_0EEESR_NSO_INSP_7ScaleInELSS_0EEEST_EEEEEENS4_6LayoutISC_NS5_IJNSA_ILi0EEESX_SX_EEEEENS5_IJNS4_10UnderscoreES10_S10_EEEEENS4_13SM90_TMA_LOADENS4_14ComposedLayoutINS4_7SwizzleILi1ELi4ELi3EEENS4_18smem_ptr_flag_bitsILi8EEENSW_INS5_IJNSA_ILi8EEESG_EEENS5_IJSG_SB_EEEEEEEvNS4_8identityES13_S1D_vS1E_EENS_8epilogue10collective18CollectiveEpilogueINS1G_23Sm100TmaWarpSpecializedILi1ELi1ELi64ELb0ELb0EEEJSH_NS5_IJNSW_ISE_SB_EENSW_ISF_SB_EEEEESI_SJ_SI_SJ_NS1G_6fusion15FusionCallbacksIS1K_NS1O_17LinearCombinationISI_fSI_fLNS_15FloatRoundStyleE2EEESH_S1N_JEEENS4_5SM1004TMEM4LOAD26SM100_TMEM_LOAD_32dp32b64xES13_NS14_INS15_ILi2ELi4ELi3EEES18_NSW_INS5_IJS19_SF_EEENS5_IJSF_SB_EEEEEEENS4_39AutoVectorizingCopyWithAssumedAlignmentILi128EEENS4_14SM90_TMA_STOREES22_S24_S24_EEEvvEEEEvNT_6ParamsE --------------------------
	.section	.nv.info._ZN7cutlass13device_kernelINS_4gemm6kernel13GemmUniversalIN4cute5tupleIJiiiiEEENS1_10collective13CollectiveMmaINS1_35MainloopSm100TmaUmmaWarpSpecializedILi4ELi2ELi4ENS5_IJNS4_1CILi1EEESB_SB_EEEEENS5_IJNSA_ILi128EEENSA_ILi64EEENSA_ILi32EEEEEENS_12float_e4m3_tENS5_IJlSB_lEEESI_SJ_NS4_8TiledMMAINS4_8MMA_AtomIJNS4_10MMA_TraitsINS4_19SM100_MMA_F8F6F4_SSEJSI_SI_fSE_SF_NS4_17integral_constantINS4_4UMMA5MajorELSQ_0EEESR_NSO_INSP_7ScaleInELSS_0EEEST_EEEEEENS4_6LayoutISC_NS5_IJNSA_ILi0EEESX_SX_EEEEENS5_IJNS4_10UnderscoreES10_S10_EEEEENS4_13SM90_TMA_LOADENS4_14ComposedLayoutINS4_7SwizzleILi1ELi4ELi3EEENS4_18smem_ptr_flag_bitsILi8EEENSW_INS5_IJNSA_ILi8EEESG_EEENS5_IJSG_SB_EEEEEEEvNS4_8identityES13_S1D_vS1E_EENS_8epilogue10collective18CollectiveEpilogueINS1G_23Sm100TmaWarpSpecializedILi1ELi1ELi64ELb0ELb0EEEJSH_NS5_IJNSW_ISE_SB_EENSW_ISF_SB_EEEEESI_SJ_SI_SJ_NS1G_6fusion15FusionCallbacksIS1K_NS1O_17LinearCombinationISI_fSI_fLNS_15FloatRoundStyleE2EEESH_S1N_JEEENS4_5SM1004TMEM4LOAD26SM100_TMEM_LOAD_32dp32b64xES13_NS14_INS15_ILi2ELi4ELi3EEES18_NSW_INS5_IJS19_SF_EEENS5_IJSF_SB_EEEEEEENS4_39AutoVectorizingCopyWithAssumedAlignmentILi128EEENS4_14SM90_TMA_STOREES22_S24_S24_EEEvvEEEEvNT_6ParamsE,"",@"SHT_CUDA_INFO"
	.sectionflags	@""
	.align	4


	//----- nvinfo : EIATTR_CUDA_API_VERSION
	.align		4
        /*0000*/ 	.byte	0x04, 0x37
        /*0002*/ 	.short	(.L_31 - .L_30)
.L_30:
        /*0004*/ 	.word	0x00000082


	//----- nvinfo : EIATTR_KPARAM_INFO
	.align		4
.L_31:
        /*0008*/ 	.byte	0x04, 0x17
        /*000a*/ 	.short	(.L_33 - .L_32)
.L_32:
        /*000c*/ 	.word	0x00000000
        /*0010*/ 	.short	0x0000
        /*0012*/ 	.short	0x0000
        /*0014*/ 	.byte	0x00, 0xf0, 0x01, 0x20


	//----- nvinfo : EIATTR_AT_ENTRY_FRAGMENTS
	.align		4
.L_33:
        /*0018*/ 	.byte	0x04, 0x4f
        /*001a*/ 	.short	(.L_35 - .L_34)


	//   ....[0]....
.L_34:
        /*001c*/ 	.word	0x00000006


	//----- nvinfo : EIATTR_RESERVED_SMEM_USED
	.align		4
.L_35:
        /*0020*/ 	.byte	0x01, 0x41
	.zero		2


	//----- nvinfo : EIATTR_SPARSE_MMA_MASK
	.align		4
        /*0024*/ 	.byte	0x03, 0x50
        /*0026*/ 	.short	0x0000


	//----- nvinfo : EIATTR_TCGEN05_1CTA_USED
	.align		4
        /*0028*/ 	.byte	0x01, 0x51
	.zero		2


	//----- nvinfo : EIATTR_MAXREG_COUNT
	.align		4
        /*002c*/ 	.byte	0x03, 0x1b
        /*002e*/ 	.short	0x00ff


	//----- nvinfo : EIATTR_NUM_BARRIERS
	.align		4
        /*0030*/ 	.byte	0x02, 0x4c
        /*0032*/ 	.byte	0x07
	.zero		1


	//----- nvinfo : EIATTR_EXTERNS
	.align		4
        /*0034*/ 	.byte	0x04, 0x0f
        /*0036*/ 	.short	(.L_37 - .L_36)


	//   ....[0]....
	.align		4
.L_36:
        /*0038*/ 	.word	index@(__assertfail)


	//----- nvinfo : EIATTR_MERCURY_ISA_VERSION
	.align		4
.L_37:
        /*003c*/ 	.byte	0x03, 0x5f
        /*003e*/ 	.short	0x0101


	//----- nvinfo : EIATTR_INT_WARP_WIDE_INSTR_OFFSETS
	.align		4
        /*0040*/ 	.byte	0x04, 0x31
        /*0042*/ 	.short	(.L_39 - .L_38)


	//   ....[0]....
.L_38:
        /*0044*/ 	.word	0x00001d80


	//   ....[1]....
        /*0048*/ 	.word	0x00003680


	//   ....[2]....
        /*004c*/ 	.word	0x000036a0


	//   ....[3]....
        /*0050*/ 	.word	0x000036d0


	//   ....[4]....
        /*0054*/ 	.word	0x000040e0


	//   ....[5]....
        /*0058*/ 	.word	0x000041d0


	//----- nvinfo : EIATTR_COOP_GROUP_MASK_REGIDS
	.align		4
.L_39:
        /*005c*/ 	.byte	0x04, 0x29
        /*005e*/ 	.short	(.L_41 - .L_40)


	//   ....[0]....
.L_40:
        /*0060*/ 	.word	0xffffffff


	//   ....[1]....
        /*0064*/ 	.word	0xffffffff


	//   ....[2]....
        /*0068*/ 	.word	0xffffffff


	//   ....[3]....
        /*006c*/ 	.word	0xffffffff


	//   ....[4]....
        /*0070*/ 	.word	0xffffffff


	//   ....[5]....
        /*0074*/ 	.word	0xffffffff


	//   ....[6]....
        /*0078*/ 	.word	0xffffffff


	//   ....[7]....
        /*007c*/ 	.word	0xffffffff


	//   ....[8]....
        /*0080*/ 	.word	0xffffffff


	//   ....[9]....
        /*0084*/ 	.word	0xffffffff


	//   ....[10]....
        /*0088*/ 	.word	0xffffffff


	//   ....[11]....
        /*008c*/ 	.word	0xffffffff


	//   ....[12]....
        /*0090*/ 	.word	0xffffffff


	//----- nvinfo : EIATTR_COOP_GROUP_INSTR_OFFSETS
	.align		4
.L_41:
        /*0094*/ 	.byte	0x04, 0x28
        /*0096*/ 	.short	(.L_43 - .L_42)


	//   ....[0]....
.L_42:
        /*0098*/ 	.word	0x00000090


	//   ....[1]....
        /*009c*/ 	.word	0x000004d0


	//   ....[2]....
        /*00a0*/ 	.word	0x00000640


	//   ....[3]....
        /*00a4*/ 	.word	0x00000780


	//   ....[4]....
        /*00a8*/ 	.word	0x00000880


	//   ....[5]....
        /*00ac*/ 	.word	0x000009f0


	//   ....[6]....
        /*00b0*/ 	.word	0x00000b90


	//   ....[7]....
        /*00b4*/ 	.word	0x00001c60


	//   ....[8]....
        /*00b8*/ 	.word	0x00002a40


	//   ....[9]....
        /*00bc*/ 	.word	0x00002c50


	//   ....[10]....
        /*00c0*/ 	.word	0x00002c80


	//   ....[11]....
        /*00c4*/ 	.word	0x00003560


	//   ....[12]....
        /*00c8*/ 	.word	0x00003790


	//----- nvinfo : EIATTR_VRC_CTA_INIT_COUNT
	.align		4
.L_43:
        /*00cc*/ 	.byte	0x02, 0x4a
        /*00ce*/ 	.byte	0x80
	.zero		1


	//----- nvinfo : EIATTR_SYSCALL_OFFSETS
	.align		4
        /*00d0*/ 	.byte	0x04, 0x46
        /*00d2*/ 	.short	(.L_45 - .L_44)


	//   ....[0]....
.L_44:
        /*00d4*/ 	.word	0x00004bc0


	//   ....[1]....
        /*00d8*/ 	.word	0x00004d00


	//   ....[2]....
        /*00dc*/ 	.word	0x000054a0


	//----- nvinfo : EIATTR_MBARRIER_INSTR_OFFSETS
	.align		4
.L_45:
        /*00e0*/ 	.byte	0x04, 0x39
        /*00e2*/ 	.short	(.L_47 - .L_46)


	//   ....[0]....
.L_46:
        /*00e4*/ 	.word	0x000005b0
        /*00e8*/ 	.word	0x000000ff
        /*00ec*/ 	.word	0x00000000
        /*00f0*/ 	.short	0x0100
        /*00f2*/ 	.byte	0x05
	.zero		1


	//   ....[1]....
        /*00f4*/ 	.word	0x000005c0
        /*00f8*/ 	.word	0x000000ff
        /*00fc*/ 	.word	0x00000020
        /*0100*/ 	.short	0x0100
        /*0102*/ 	.byte	0x05
	.zero		1


	//   ....[2]....
        /*0104*/ 	.word	0x000005d0
        /*0108*/ 	.word	0x000000ff
        /*010c*/ 	.word	0x00000008
        /*0110*/ 	.short	0x0100
        /*0112*/ 	.byte	0x05
	.zero		1


	//   ....[3]....
        /*0114*/ 	.word	0x000005e0
        /*0118*/ 	.word	0x000000ff
        /*011c*/ 	.word	0x00000028
        /*0120*/ 	.short	0x0100
        /*0122*/ 	.byte	0x05
	.zero		1


	//   ....[4]....
        /*0124*/ 	.word	0x000005f0
        /*0128*/ 	.word	0x000000ff
        /*012c*/ 	.word	0x00000010
        /*0130*/ 	.short	0x0100
        /*0132*/ 	.byte	0x05
	.zero		1


	//   ....[5]....
        /*0134*/ 	.word	0x00000600
        /*0138*/ 	.word	0x000000ff
        /*013c*/ 	.word	0x00000030
        /*0140*/ 	.short	0x0100
        /*0142*/ 	.byte	0x05
	.zero		1


	//   ....[6]....
        /*0144*/ 	.word	0x00000610
        /*0148*/ 	.word	0x000000ff
        /*014c*/ 	.word	0x00000018
        /*0150*/ 	.short	0x0100
        /*0152*/ 	.byte	0x05
	.zero		1


	//   ....[7]....
        /*0154*/ 	.word	0x00000620
        /*0158*/ 	.word	0x000000ff
        /*015c*/ 	.word	0x00000038
        /*0160*/ 	.short	0x0100
        /*0162*/ 	.byte	0x05
	.zero		1


	//   ....[8]....
        /*0164*/ 	.word	0x00000750
        /*0168*/ 	.word	0x000000ff
        /*016c*/ 	.word	0x00000040
        /*0170*/ 	.short	0x0100
        /*0172*/ 	.byte	0x06
	.zero		1


	//   ....[9]....
        /*0174*/ 	.word	0x00000760
        /*0178*/ 	.word	0x000000ff
        /*017c*/ 	.word	0x00000048
        /*0180*/ 	.short	0x0100
        /*0182*/ 	.byte	0x06
	.zero		1


	//   ....[10]....
        /*0184*/ 	.word	0x00000850
        /*0188*/ 	.word	0x000000ff
        /*018c*/ 	.word	0x00000050
        /*0190*/ 	.short	0x0100
        /*0192*/ 	.byte	0x05
	.zero		1


	//   ....[11]....
        /*0194*/ 	.word	0x00000860
        /*0198*/ 	.word	0x000000ff
        /*019c*/ 	.word	0x00000058
        /*01a0*/ 	.short	0x0100
        /*01a2*/ 	.byte	0x05
	.zero		1


	//   ....[12]....
        /*01a4*/ 	.word	0x000009a0
        /*01a8*/ 	.word	0x000000ff
        /*01ac*/ 	.word	0x00000060
        /*01b0*/ 	.short	0x0100
        /*01b2*/ 	.byte	0x05
	.zero		1


	//   ....[13]....
        /*01b4*/ 	.word	0x000009b0
        /*01b8*/ 	.word	0x000000ff
        /*01bc*/ 	.word	0x00000070
        /*01c0*/ 	.short	0x0100
        /*01c2*/ 	.byte	0x05
	.zero		1


	//   ....[14]....
        /*01c4*/ 	.word	0x000009c0
        /*01c8*/ 	.word	0x000000ff
        /*01cc*/ 	.word	0x00000068
        /*01d0*/ 	.short	0x0100
        /*01d2*/ 	.byte	0x05
	.zero		1


	//   ....[15]....
        /*01d4*/ 	.word	0x000009d0
        /*01d8*/ 	.word	0x000000ff
        /*01dc*/ 	.word	0x00000078
        /*01e0*/ 	.short	0x0100
        /*01e2*/ 	.byte	0x05
	.zero		1


	//   ....[16]....
        /*01e4*/ 	.word	0x00000b00
        /*01e8*/ 	.word	0x000000ff
        /*01ec*/ 	.word	0x00000080
        /*01f0*/ 	.short	0x0100
        /*01f2*/ 	.byte	0x06
	.zero		1


	//   ....[17]....
        /*01f4*/ 	.word	0x00000b10
        /*01f8*/ 	.word	0x000000ff
        /*01fc*/ 	.word	0x000000a0
        /*0200*/ 	.short	0x0100
        /*0202*/ 	.byte	0x06
	.zero		1


	//   ....[18]....
        /*0204*/ 	.word	0x00000b20
        /*0208*/ 	.word	0x000000ff
        /*020c*/ 	.word	0x00000088
        /*0210*/ 	.short	0x0100
        /*0212*/ 	.byte	0x06
	.zero		1


	//   ....[19]....
        /*0214*/ 	.word	0x00000b30
        /*0218*/ 	.word	0x000000ff
        /*021c*/ 	.word	0x000000a8
        /*0220*/ 	.short	0x0100
        /*0222*/ 	.byte	0x06
	.zero		1


	//   ....[20]....
        /*0224*/ 	.word	0x00000b40
        /*0228*/ 	.word	0x000000ff
        /*022c*/ 	.word	0x00000090
        /*0230*/ 	.short	0x0100
        /*0232*/ 	.byte	0x06
	.zero		1


	//   ....[21]....
        /*0234*/ 	.word	0x00000b50
        /*0238*/ 	.word	0x000000ff
        /*023c*/ 	.word	0x000000b0
        /*0240*/ 	.short	0x0100
        /*0242*/ 	.byte	0x06
	.zero		1


	//   ....[22]....
        /*0244*/ 	.word	0x00000b60
        /*0248*/ 	.word	0x000000ff
        /*024c*/ 	.word	0x00000098
        /*0250*/ 	.short	0x0100
        /*0252*/ 	.byte	0x06
	.zero		1


	//   ....[23]....
        /*0254*/ 	.word	0x00000b70
        /*0258*/ 	.word	0x000000ff
        /*025c*/ 	.word	0x000000b8
        /*0260*/ 	.short	0x0100
        /*0262*/ 	.byte	0x06
	.zero		1


	//   ....[24]....
        /*0264*/ 	.word	0x00000c60
        /*0268*/ 	.word	0x000000ff
        /*026c*/ 	.word	0x000000c0
        /*0270*/ 	.short	0x0100
        /*0272*/ 	.byte	0x05
	.zero		1


	//   ....[25]....
        /*0274*/ 	.word	0x00000c70
        /*0278*/ 	.word	0x000000ff
        /*027c*/ 	.word	0x000000d0
        /*0280*/ 	.short	0x0100
        /*0282*/ 	.byte	0x05
	.zero		1


	//   ....[26]....
        /*0284*/ 	.word	0x00000c80
        /*0288*/ 	.word	0x000000ff
        /*028c*/ 	.word	0x000000c8
        /*0290*/ 	.short	0x0100
        /*0292*/ 	.byte	0x05
	.zero		1


	//   ....[27]....
        /*0294*/ 	.word	0x00000c90
        /*0298*/ 	.word	0x000000ff
        /*029c*/ 	.word	0x000000d8
        /*02a0*/ 	.short	0x0100
        /*02a2*/ 	.byte	0x05
	.zero		1


	//   ....[28]....
        /*02a4*/ 	.word	0x00001560
        /*02a8*/ 	.word	0x00000003
        /*02ac*/ 	.word	0x000000d0
        /*02b0*/ 	.short	0x010a
        /*02b2*/ 	.byte	0xff
	.zero		1


	//   ....[29]....
        /*02b4*/ 	.word	0x00001590
        /*02b8*/ 	.word	0x00000003
        /*02bc*/ 	.word	0x000000c0
        /*02c0*/ 	.short	0x0101
        /*02c2*/ 	.byte	0xff
	.zero		1


	//   ....[30]....
        /*02c4*/ 	.word	0x00001660
        /*02c8*/ 	.word	0x000000ff
        /*02cc*/ 	.word	0x00000020
        /*02d0*/ 	.short	0x010a
        /*02d2*/ 	.byte	0x08
	.zero		1


	//   ....[31]....
        /*02d4*/ 	.word	0x00001700
        /*02d8*/ 	.word	0x000000ff
        /*02dc*/ 	.word	0x00000020
        /*02e0*/ 	.short	0x010a
        /*02e2*/ 	.byte	0x21
	.zero		1


	//   ....[32]....
        /*02e4*/ 	.word	0x00001850
        /*02e8*/ 	.word	0x000000ff
        /*02ec*/ 	.word	0x00000020
        /*02f0*/ 	.short	0x010a
        /*02f2*/ 	.byte	0x08
	.zero		1


	//   ....[33]....
        /*02f4*/ 	.word	0x00001960
        /*02f8*/ 	.word	0x000000ff
        /*02fc*/ 	.word	0x00000058
        /*0300*/ 	.short	0x0101
        /*0302*/ 	.byte	0x04
	.zero		1


	//   ....[34]....
        /*0304*/ 	.word	0x00001980
        /*0308*/ 	.word	0x000000ff
        /*030c*/ 	.word	0x00000020
        /*0310*/ 	.short	0x010a
        /*0312*/ 	.byte	0x08
	.zero		1


	//   ....[35]....
        /*0314*/ 	.word	0x00001a00
        /*0318*/ 	.word	0x000000ff
        /*031c*/ 	.word	0x00000020
        /*0320*/ 	.short	0x010a
        /*0322*/ 	.byte	0x11
	.zero		1


	//   ....[36]....
        /*0324*/ 	.word	0x00001b50
        /*0328*/ 	.word	0x000000ff
        /*032c*/ 	.word	0x00000020
        /*0330*/ 	.short	0x010a
        /*0332*/ 	.byte	0x08
	.zero		1


	//   ....[37]....
        /*0334*/ 	.word	0x00001c90
        /*0338*/ 	.word	0x00000002
        /*033c*/ 	.word	0x00000060
        /*0340*/ 	.short	0x010a
        /*0342*/ 	.byte	0xff
	.zero		1


	//   ....[38]....
        /*0344*/ 	.word	0x00001d50
        /*0348*/ 	.word	0x00000002
        /*034c*/ 	.word	0x00000000
        /*0350*/ 	.short	0x0101
        /*0352*/ 	.byte	0xff
	.zero		1


	//   ....[39]....
        /*0354*/ 	.word	0x000022b0
        /*0358*/ 	.word	0x000000ff
        /*035c*/ 	.word	0x00000000
        /*0360*/ 	.short	0x010a
        /*0362*/ 	.byte	0x05
	.zero		1


	//   ....[40]....
        /*0364*/ 	.word	0x00002340
        /*0368*/ 	.word	0x000000ff
        /*036c*/ 	.word	0x00000000
        /*0370*/ 	.short	0x010a
        /*0372*/ 	.byte	0x05
	.zero		1


	//   ....[41]....
        /*0374*/ 	.word	0x000023d0
        /*0378*/ 	.word	0x000000ff
        /*037c*/ 	.word	0x00000000
        /*0380*/ 	.short	0x010a
        /*0382*/ 	.byte	0x05
	.zero		1


	//   ....[42]....
        /*0384*/ 	.word	0x00002470
        /*0388*/ 	.word	0x00000000
        /*038c*/ 	.word	0x00000000
        /*0390*/ 	.short	0x010a
        /*0392*/ 	.byte	0xff
	.zero		1


	//   ....[43]....
        /*0394*/ 	.word	0x00002590
        /*0398*/ 	.word	0x00000000
        /*039c*/ 	.word	0x000000c0
        /*03a0*/ 	.short	0x010a
        /*03a2*/ 	.byte	0xff
	.zero		1


	//   ....[44]....
        /*03a4*/ 	.word	0x000025f0
        /*03a8*/ 	.word	0x00000004
        /*03ac*/ 	.word	0x00000000
        /*03b0*/ 	.short	0x0101
        /*03b2*/ 	.byte	0xff
	.zero		1


	//   ....[45]....
        /*03b4*/ 	.word	0x00002610
        /*03b8*/ 	.word	0x000000ff
        /*03bc*/ 	.word	0x00000070
        /*03c0*/ 	.short	0x010a
        /*03c2*/ 	.byte	0x05
	.zero		1


	//   ....[46]....
        /*03c4*/ 	.word	0x00002730
        /*03c8*/ 	.word	0x00000000
        /*03cc*/ 	.word	0x00000060
        /*03d0*/ 	.short	0x010a
        /*03d2*/ 	.byte	0xff
	.zero		1


	//   ....[47]....
        /*03d4*/ 	.word	0x00002840
        /*03d8*/ 	.word	0x00000000
        /*03dc*/ 	.word	0x00000000
        /*03e0*/ 	.short	0x0101
        /*03e2*/ 	.byte	0xff
	.zero		1


	//   ....[48]....
        /*03e4*/ 	.word	0x000028d0
        /*03e8*/ 	.word	0x000000ff
        /*03ec*/ 	.word	0x00000070
        /*03f0*/ 	.short	0x0106
        /*03f2*/ 	.byte	0x05
	.zero		1


	//   ....[49]....
        /*03f4*/ 	.word	0x000028f0
        /*03f8*/ 	.word	0x000000ff
        /*03fc*/ 	.word	0x00000070
        /*0400*/ 	.short	0x010a
        /*0402*/ 	.byte	0x05
	.zero		1


	//   ....[50]....
        /*0404*/ 	.word	0x00002980
        /*0408*/ 	.word	0x000000ff
        /*040c*/ 	.word	0x00000070
        /*0410*/ 	.short	0x0106
        /*0412*/ 	.byte	0x04
	.zero		1


	//   ....[51]....
        /*0414*/ 	.word	0x000029c0
        /*0418*/ 	.word	0x00000000
        /*041c*/ 	.word	0x00000070
        /*0420*/ 	.short	0x010a
        /*0422*/ 	.byte	0xff
	.zero		1


	//   ....[52]....
        /*0424*/ 	.word	0x00002ea0
        /*0428*/ 	.word	0x00000000
        /*042c*/ 	.word	0x00000060
        /*0430*/ 	.short	0x010a
        /*0432*/ 	.byte	0xff
	.zero		1


	//   ....[53]....
        /*0434*/ 	.word	0x00002fa0
        /*0438*/ 	.word	0x00000003
        /*043c*/ 	.word	0x00000000
        /*0440*/ 	.short	0x0101
        /*0442*/ 	.byte	0xff
	.zero		1


	//   ....[54]....
        /*0444*/ 	.word	0x00002fb0
        /*0448*/ 	.word	0x000000ff
        /*044c*/ 	.word	0x00000000
        /*0450*/ 	.short	0x010a
        /*0452*/ 	.byte	0x04
	.zero		1


	//   ....[55]....
        /*0454*/ 	.word	0x00002fd0
        /*0458*/ 	.word	0x000000ff
        /*045c*/ 	.word	0x000000a0
        /*0460*/ 	.short	0x010a
        /*0462*/ 	.byte	0x09
	.zero		1


	//   ....[56]....
        /*0464*/ 	.word	0x000030b0
        /*0468*/ 	.word	0x000000ff
        /*046c*/ 	.word	0x00000000
        /*0470*/ 	.short	0x010a
        /*0472*/ 	.byte	0x07
	.zero		1


	//   ....[57]....
        /*0474*/ 	.word	0x000031e0
        /*0478*/ 	.word	0x000000ff
        /*047c*/ 	.word	0x00000000
        /*0480*/ 	.short	0x010a
        /*0482*/ 	.byte	0x04
	.zero		1


	//   ....[58]....
        /*0484*/ 	.word	0x00003390
        /*0488*/ 	.word	0x000000ff
        /*048c*/ 	.word	0x00000000
        /*0490*/ 	.short	0x010a
        /*0492*/ 	.byte	0x05
	.zero		1


	//   ....[59]....
        /*0494*/ 	.word	0x00003420
        /*0498*/ 	.word	0x000000ff
        /*049c*/ 	.word	0x00000000
        /*04a0*/ 	.short	0x010a
        /*04a2*/ 	.byte	0x05
	.zero		1


	//   ....[60]....
        /*04a4*/ 	.word	0x000034b0
        /*04a8*/ 	.word	0x000000ff
        /*04ac*/ 	.word	0x00000000
        /*04b0*/ 	.short	0x010a
        /*04b2*/ 	.byte	0x05
	.zero		1


	//   ....[61]....
        /*04b4*/ 	.word	0x00003540
        /*04b8*/ 	.word	0x000000ff
        /*04bc*/ 	.word	0x00000000
        /*04c0*/ 	.short	0x010a
        /*04c2*/ 	.byte	0x07
	.zero		1


	//   ....[62]....
        /*04c4*/ 	.word	0x00003980
        /*04c8*/ 	.word	0x00000000
        /*04cc*/ 	.word	0x00000060
        /*04d0*/ 	.short	0x010a
        /*04d2*/ 	.byte	0xff
	.zero		1


	//   ....[63]....
        /*04d4*/ 	.word	0x00003a70
        /*04d8*/ 	.word	0x00000000
        /*04dc*/ 	.word	0x00000000
        /*04e0*/ 	.short	0x0101
        /*04e2*/ 	.byte	0xff
	.zero		1


	//   ....[64]....
        /*04e4*/ 	.word	0x00003d90
        /*04e8*/ 	.word	0x000000ff
        /*04ec*/ 	.word	0x00000058
        /*04f0*/ 	.short	0x010a
        /*04f2*/ 	.byte	0x06
	.zero		1


	//   ....[65]....
        /*04f4*/ 	.word	0x00003f10
        /*04f8*/ 	.word	0x000000ff
        /*04fc*/ 	.word	0x00000048
        /*0500*/ 	.short	0x010a
        /*0502*/ 	.byte	0x06
	.zero		1


	//   ....[66]....
        /*0504*/ 	.word	0x00004240
        /*0508*/ 	.word	0x000000ff
        /*050c*/ 	.word	0x00000040
        /*0510*/ 	.short	0x010b
        /*0512*/ 	.byte	0x06
	.zero		1


	//   ....[67]....
        /*0514*/ 	.word	0x00004260
        /*0518*/ 	.word	0x000000ff
        /*051c*/ 	.word	0x00000000
        /*0520*/ 	.short	0x0101
        /*0522*/ 	.byte	0x25
	.zero		1


	//   ....[68]....
        /*0524*/ 	.word	0x000042a0
        /*0528*/ 	.word	0x00000000
        /*052c*/ 	.word	0x00000048
        /*0530*/ 	.short	0x010a
        /*0532*/ 	.byte	0xff
	.zero		1


	//   ....[69]....
        /*0534*/ 	.word	0x000045d0
        /*0538*/ 	.word	0x00000000
        /*053c*/ 	.word	0x00000060
        /*0540*/ 	.short	0x010a
        /*0542*/ 	.byte	0xff
	.zero		1


	//   ....[70]....
        /*0544*/ 	.word	0x000046e0
        /*0548*/ 	.word	0x00000000
        /*054c*/ 	.word	0x00000000
        /*0550*/ 	.short	0x0101
        /*0552*/ 	.byte	0xff
	.zero		1


	//   ....[71]....
        /*0554*/ 	.word	0x00005080
        /*0558*/ 	.word	0x000000ff
        /*055c*/ 	.word	0x00000040
        /*0560*/ 	.short	0x010a
        /*0562*/ 	.byte	0x2b
	.zero		1


	//   ....[72]....
        /*0564*/ 	.word	0x00005090
        /*0568*/ 	.word	0x0000009c
        /*056c*/ 	.word	0x00000080
        /*0570*/ 	.short	0x010a
        /*0572*/ 	.byte	0xff
	.zero		1


	//   ....[73]....
        /*0574*/ 	.word	0x00005220
        /*0578*/ 	.word	0x000000ff
        /*057c*/ 	.word	0x00000040
        /*0580*/ 	.short	0x010a
        /*0582*/ 	.byte	0x2b
	.zero		1


	//   ....[74]....
        /*0584*/ 	.word	0x00005320
        /*0588*/ 	.word	0x000000ff
        /*058c*/ 	.word	0x00000000
        /*0590*/ 	.short	0x0101
        /*0592*/ 	.byte	0x04
	.zero		1


	//   ....[75]....
        /*0594*/ 	.word	0x00005380
        /*0598*/ 	.word	0x0000009c
        /*059c*/ 	.word	0x00000080
        /*05a0*/ 	.short	0x010a
        /*05a2*/ 	.byte	0xff
	.zero		1


	//   ....[76]....
        /*05a4*/ 	.word	0x00005740
        /*05a8*/ 	.word	0x000000ff
        /*05ac*/ 	.word	0x00000000
        /*05b0*/ 	.short	0x0101
        /*05b2*/ 	.byte	0x05
	.zero		1


	//   ....[77]....
        /*05b4*/ 	.word	0x000067f0
        /*05b8*/ 	.word	0x00000003
        /*05bc*/ 	.word	0x000000d0
        /*05c0*/ 	.short	0x010a
        /*05c2*/ 	.byte	0xff
	.zero		1


	//   ....[78]....
        /*05c4*/ 	.word	0x00006850
        /*05c8*/ 	.word	0x00000002
        /*05cc*/ 	.word	0x00000020
        /*05d0*/ 	.short	0x010a
        /*05d2*/ 	.byte	0xff
	.zero		1


	//   ....[79]....
        /*05d4*/ 	.word	0x000068b0
        /*05d8*/ 	.word	0x00000002
        /*05dc*/ 	.word	0x00000020
        /*05e0*/ 	.short	0x010a
        /*05e2*/ 	.byte	0xff
	.zero		1


	//   ....[80]....
        /*05e4*/ 	.word	0x00006900
        /*05e8*/ 	.word	0x00000002
        /*05ec*/ 	.word	0x00000060
        /*05f0*/ 	.short	0x010a
        /*05f2*/ 	.byte	0xff
	.zero		1


	//   ....[81]....
        /*05f4*/ 	.word	0x00006960
        /*05f8*/ 	.word	0x00000000
        /*05fc*/ 	.word	0x00000000
        /*0600*/ 	.short	0x010a
        /*0602*/ 	.byte	0xff
	.zero		1


	//   ....[82]....
        /*0604*/ 	.word	0x000069c0
        /*0608*/ 	.word	0x00000000
        /*060c*/ 	.word	0x00000000
        /*0610*/ 	.short	0x010a
        /*0612*/ 	.byte	0xff
	.zero		1


	//   ....[83]....
        /*0614*/ 	.word	0x00006a20
        /*0618*/ 	.word	0x00000000
        /*061c*/ 	.word	0x00000000
        /*0620*/ 	.short	0x010a
        /*0622*/ 	.byte	0xff
	.zero		1


	//   ....[84]....
        /*0624*/ 	.word	0x00006a70
        /*0628*/ 	.word	0x00000000
        /*062c*/ 	.word	0x000000c0
        /*0630*/ 	.short	0x010a
        /*0632*/ 	.byte	0xff
	.zero		1


	//   ....[85]....
        /*0634*/ 	.word	0x00006ad0
        /*0638*/ 	.word	0x00000000
        /*063c*/ 	.word	0x00000070
        /*0640*/ 	.short	0x010a
        /*0642*/ 	.byte	0xff
	.zero		1


	//   ....[86]....
        /*0644*/ 	.word	0x00006b20
        /*0648*/ 	.word	0x00000000
        /*064c*/ 	.word	0x00000060
        /*0650*/ 	.short	0x010a
        /*0652*/ 	.byte	0xff
	.zero		1


	//   ....[87]....
        /*0654*/ 	.word	0x00006b80
        /*0658*/ 	.word	0x00000000
        /*065c*/ 	.word	0x00000070
        /*0660*/ 	.short	0x010a
        /*0662*/ 	.byte	0xff
	.zero		1


	//   ....[88]....
        /*0664*/ 	.word	0x00006bd0
        /*0668*/ 	.word	0x00000000
        /*066c*/ 	.word	0x00000060
        /*0670*/ 	.short	0x010a
        /*0672*/ 	.byte	0xff
	.zero		1


	//   ....[89]....
        /*0674*/ 	.word	0x00006c30
        /*0678*/ 	.word	0x00000003
        /*067c*/ 	.word	0x000000a0
        /*0680*/ 	.short	0x010a
        /*0682*/ 	.byte	0xff
	.zero		1


	//   ....[90]....
        /*0684*/ 	.word	0x00006c90
        /*0688*/ 	.word	0x00000000
        /*068c*/ 	.word	0x00000000
        /*0690*/ 	.short	0x010a
        /*0692*/ 	.byte	0xff
	.zero		1


	//   ....[91]....
        /*0694*/ 	.word	0x00006cf0
        /*0698*/ 	.word	0x00000000
        /*069c*/ 	.word	0x00000000
        /*06a0*/ 	.short	0x010a
        /*06a2*/ 	.byte	0xff
	.zero		1


	//   ....[92]....
        /*06a4*/ 	.word	0x00006d50
        /*06a8*/ 	.word	0x00000000
        /*06ac*/ 	.word	0x00000000
        /*06b0*/ 	.short	0x010a
        /*06b2*/ 	.byte	0xff
	.zero		1


	//   ....[93]....
        /*06b4*/ 	.word	0x00006db0
        /*06b8*/ 	.word	0x00000000
        /*06bc*/ 	.word	0x00000000
        /*06c0*/ 	.short	0x010a
        /*06c2*/ 	.byte	0xff
	.zero		1


	//   ....[94]....
        /*06c4*/ 	.word	0x00006e10
        /*06c8*/ 	.word	0x00000000
        /*06cc*/ 	.word	0x00000000
        /*06d0*/ 	.short	0x010a
        /*06d2*/ 	.byte	0xff
	.zero		1


	//   ....[95]....
        /*06d4*/ 	.word	0x00006e60
        /*06d8*/ 	.word	0x00000000
        /*06dc*/ 	.word	0x00000060
        /*06e0*/ 	.short	0x010a
        /*06e2*/ 	.byte	0xff
	.zero		1


	//   ....[96]....
        /*06e4*/ 	.word	0x00006ec0
        /*06e8*/ 	.word	0x00000000
        /*06ec*/ 	.word	0x00000058
        /*06f0*/ 	.short	0x010a
        /*06f2*/ 	.byte	0xff
	.zero		1


	//   ....[97]....
        /*06f4*/ 	.word	0x00006f20
        /*06f8*/ 	.word	0x00000003
        /*06fc*/ 	.word	0x00000048
        /*0700*/ 	.short	0x010a
        /*0702*/ 	.byte	0xff
	.zero		1


	//   ....[98]....
        /*0704*/ 	.word	0x00006f70
        /*0708*/ 	.word	0x00000000
        /*070c*/ 	.word	0x00000060
        /*0710*/ 	.short	0x010a
        /*0712*/ 	.byte	0xff
	.zero		1


	//   ....[99]....
        /*0714*/ 	.word	0x00006fd0
        /*0718*/ 	.word	0x00000000
        /*071c*/ 	.word	0x00000040
        /*0720*/ 	.short	0x010a
        /*0722*/ 	.byte	0xff
	.zero		1


	//   ....[100]....
        /*0724*/ 	.word	0x00007020
        /*0728*/ 	.word	0x0000009c
        /*072c*/ 	.word	0x00000080
        /*0730*/ 	.short	0x010a
        /*0732*/ 	.byte	0xff
	.zero		1


	//----- nvinfo : EIATTR_NUM_MBARRIERS
	.align		4
.L_47:
        /*0734*/ 	.byte	0x03, 0x38
        /*0736*/ 	.short	0x001c


	//----- nvinfo : EIATTR_EXIT_INSTR_OFFSETS
	.align		4
        /*0738*/ 	.byte	0x04, 0x1c
        /*073a*/ 	.short	(.L_49 - .L_48)


	//   ....[0]....
.L_48:
        /*073c*/ 	.word	0x000024a0


	//   ....[1]....
        /*0740*/ 	.word	0x00002990


	//   ....[2]....
        /*0744*/ 	.word	0x000029f0


	//   ....[3]....
        /*0748*/ 	.word	0x000037a0


	//   ....[4]....
        /*074c*/ 	.word	0x000042d0


	//   ....[5]....
        /*0750*/ 	.word	0x00004310


	//   ....[6]....
        /*0754*/ 	.word	0x000067e0


	//----- nvinfo : EIATTR_MAX_THREADS
	.align		4
.L_49:
        /*0758*/ 	.byte	0x04, 0x05
        /*075a*/ 	.short	(.L_51 - .L_50)
.L_50:
        /*075c*/ 	.word	0x00000100
        /*0760*/ 	.word	0x00000001
        /*0764*/ 	.word	0x00000001


	//----- nvinfo : EIATTR_CRS_STACK_SIZE
	.align		4
.L_51:
        /*0768*/ 	.byte	0x04, 0x1e
        /*076a*/ 	.short	(.L_53 - .L_52)
.L_52:
        /*076c*/ 	.word	0x00000000


	//----- nvinfo : EIATTR_CBANK_PARAM_SIZE
	.align		4
.L_53:
        /*0770*/ 	.byte	0x03, 0x19
        /*0772*/ 	.short	0x0800


	//----- nvinfo : EIATTR_PARAM_CBANK
	.align		4
        /*0774*/ 	.byte	0x04, 0x0a
        /*0776*/ 	.short	(.L_55 - .L_54)
	.align		4
.L_54:
        /*0778*/ 	.word	index@(.nv.constant0._ZN7cutlass13device_kernelINS_4gemm6kernel13GemmUniversalIN4cute5tupleIJiiiiEEENS1_10collective13CollectiveMmaINS1_35MainloopSm100TmaUmmaWarpSpecializedILi4ELi2ELi4ENS5_IJNS4_1CILi1EEESB_SB_EEEEENS5_IJNSA_ILi128EEENSA_ILi64EEENSA_ILi32EEEEEENS_12float_e4m3_tENS5_IJlSB_lEEESI_SJ_NS4_8TiledMMAINS4_8MMA_AtomIJNS4_10MMA_TraitsINS4_19SM100_MMA_F8F6F4_SSEJSI_SI_fSE_SF_NS4_17integral_constantINS4_4UMMA5MajorELSQ_0EEESR_NSO_INSP_7ScaleInELSS_0EEEST_EEEEEENS4_6LayoutISC_NS5_IJNSA_ILi0EEESX_SX_EEEEENS5_IJNS4_10UnderscoreES10_S10_EEEEENS4_13SM90_TMA_LOADENS4_14ComposedLayoutINS4_7SwizzleILi1ELi4ELi3EEENS4_18smem_ptr_flag_bitsILi8EEENSW_INS5_IJNSA_ILi8EEESG_EEENS5_IJSG_SB_EEEEEEEvNS4_8identityES13_S1D_vS1E_EENS_8epilogue10collective18CollectiveEpilogueINS1G_23Sm100TmaWarpSpecializedILi1ELi1ELi64ELb0ELb0EEEJSH_NS5_IJNSW_ISE_SB_EENSW_ISF_SB_EEEEESI_SJ_SI_SJ_NS1G_6fusion15FusionCallbacksIS1K_NS1O_17LinearCombinationISI_fSI_fLNS_15FloatRoundStyleE2EEESH_S1N_JEEENS4_5SM1004TMEM4LOAD26SM100_TMEM_LOAD_32dp32b64xES13_NS14_INS15_ILi2ELi4ELi3EEES18_NSW_INS5_IJS19_SF_EEENS5_IJSF_SB_EEEEEEENS4_39AutoVectorizingCopyWithAssumedAlignmentILi128EEENS4_14SM90_TMA_STOREES22_S24_S24_EEEvvEEEEvNT_6ParamsE)
        /*077c*/ 	.short	0x0380
        /*077e*/ 	.short	0x0800


	//----- nvinfo : EIATTR_SW_WAR
	.align		4
.L_55:
        /*0780*/ 	.byte	0x04, 0x36
        /*0782*/ 	.short	(.L_57 - .L_56)
.L_56:
        /*0784*/ 	.word	0x00000008
.L_57:


//--------------------- .nv.callgraph             --------------------------
	.section	.nv.callgraph,"",@"SHT_CUDA_CALLGRAPH"
	.align	4
	.sectionentsize	8
	.align		4
        /*0000*/ 	.word	0x00000000
	.align		4
        /*0004*/ 	.word	0xffffffff
	.align		4
        /*0008*/ 	.word	index@(_ZN7cutlass13device_kernelINS_4gemm6kernel13GemmUniversalIN4cute5tupleIJiiiiEEENS1_10collective13CollectiveMmaINS1_35MainloopSm100TmaUmmaWarpSpecializedILi4ELi2ELi4ENS5_IJNS4_1CILi1EEESB_SB_EEEEENS5_IJNSA_ILi128EEENSA_ILi64EEENSA_ILi32EEEEEENS_12float_e4m3_tENS5_IJlSB_lEEESI_SJ_NS4_8TiledMMAINS4_8MMA_AtomIJNS4_10MMA_TraitsINS4_19SM100_MMA_F8F6F4_SSEJSI_SI_fSE_SF_NS4_17integral_constantINS4_4UMMA5MajorELSQ_0EEESR_NSO_INSP_7ScaleInELSS_0EEEST_EEEEEENS4_6LayoutISC_NS5_IJNSA_ILi0EEESX_SX_EEEEENS5_IJNS4_10UnderscoreES10_S10_EEEEENS4_13SM90_TMA_LOADENS4_14ComposedLayoutINS4_7SwizzleILi1ELi4ELi3EEENS4_18smem_ptr_flag_bitsILi8EEENSW_INS5_IJNSA_ILi8EEESG_EEENS5_IJSG_SB_EEEEEEEvNS4_8identityES13_S1D_vS1E_EENS_8epilogue10collective18CollectiveEpilogueINS1G_23Sm100TmaWarpSpecializedILi1ELi1ELi64ELb0ELb0EEEJSH_NS5_IJNSW_ISE_SB_EENSW_ISF_SB_EEEEESI_SJ_SI_SJ_NS1G_6fusion15FusionCallbacksIS1K_NS1O_17LinearCombinationISI_fSI_fLNS_15FloatRoundStyleE2EEESH_S1N_JEEENS4_5SM1004TMEM4LOAD26SM100_TMEM_LOAD_32dp32b64xES13_NS14_INS15_ILi2ELi4ELi3EEES18_NSW_INS5_IJS19_SF_EEENS5_IJSF_SB_EEEEEEENS4_39AutoVectorizingCopyWithAssumedAlignmentILi128EEENS4_14SM90_TMA_STOREES22_S24_S24_EEEvvEEEEvNT_6ParamsE)
	.align		4
        /*000c*/ 	.word	index@(__assertfail)
	.align		4
        /*0010*/ 	.word	0x00000000
	.align		4
        /*0014*/ 	.word	0xfffffffe
	.align		4
        /*0018*/ 	.word	0x00000000
	.align		4
        /*001c*/ 	.word	0xfffffffd
	.align		4
        /*0020*/ 	.word	0x00000000
	.align		4
        /*0024*/ 	.word	0xfffffffc


//--------------------- .nv.constant4             --------------------------
	.section	.nv.constant4,"a",@progbits
	.align	8
	.align		8
.nv.constant4:
        /*0000*/ 	.dword	__assertfail
	.align		8
        /*0008*/ 	.dword	__unnamed_1
	.align		8
        /*0010*/ 	.dword	__unnamed_2
	.align		8
        /*0018*/ 	.dword	_ZN39_INTERNAL_b3121916_4_k_cu_5e764732_77274cuda3std3__45__cpo5beginE
	.align		8
        /*0020*/ 	.dword	_ZN39_INTERNAL_b3121916_4_k_cu_5e764732_77274cuda3std3__45__cpo3endE
	.align		8
        /*0028*/ 	.dword	_ZN39_INTERNAL_b3121916_4_k_cu_5e764732_77274cuda3std3__45__cpo6cbeginE
	.align		8
        /*0030*/ 	.dword	_ZN39_INTERNAL_b3121916_4_k_cu_5e764732_77274cuda3std3__45__cpo4cendE
	.align		8
        /*0038*/ 	.dword	_ZN39_INTERNAL_b3121916_4_k_cu_5e764732_77274cuda3std3__441_GLOBAL__N__b3121916_4_k_cu_5e764732_77276ignoreE
	.align		8
        /*0040*/ 	.dword	_ZN39_INTERNAL_b3121916_4_k_cu_5e764732_77274cuda3std3__419piecewise_constructE
	.align		8
        /*0048*/ 	.dword	_ZN39_INTERNAL_b3121916_4_k_cu_5e764732_77274cuda3std3__48in_placeE
	.align		8
        /*0050*/ 	.dword	_ZN39_INTERNAL_b3121916_4_k_cu_5e764732_77274cuda3std6ranges3__45__cpo4swapE
	.align		8
        /*0058*/ 	.dword	_ZN39_INTERNAL_b3121916_4_k_cu_5e764732_77274cuda3std6ranges3__45__cpo9iter_moveE
	.align		8
        /*0060*/ 	.dword	_ZN39_INTERNAL_b3121916_4_k_cu_5e764732_77274cute7productE
	.align		8
        /*0068*/ 	.dword	_ZN39_INTERNAL_b3121916_4_k_cu_5e764732_77274cute1_E
	.align		8
        /*0070*/ 	.dword	$str$25
	.align		8
        /*0078*/ 	.dword	$str$26
	.align		8
        /*0080*/ 	.dword	$str$27
	.align		8
        /*0088*/ 	.dword	$str$28


//--------------------- .text._ZN7cutlass13device_kernelINS_4gemm6kernel13GemmUniversalIN4cute5tupleIJiiiiEEENS1_10collective13CollectiveMmaINS1_35MainloopSm100TmaUmmaWarpSpecializedILi4ELi2ELi4ENS5_IJNS4_1CILi1EEESB_SB_EEEEENS5_IJNSA_ILi128EEENSA_ILi64EEENSA_ILi32EEEEEENS_12float_e4m3_tENS5_IJlSB_lEEESI_SJ_NS4_8TiledMMAINS4_8MMA_AtomIJNS4_10MMA_TraitsINS4_19SM100_MMA_F8F6F4_SSEJSI_SI_fSE_SF_NS4_17integral_constantINS4_4UMMA5MajorELSQ_0EEESR_NSO_INSP_7ScaleInELSS_0EEEST_EEEEEENS4_6LayoutISC_NS5_IJNSA_ILi0EEESX_SX_EEEEENS5_IJNS4_10UnderscoreES10_S10_EEEEENS4_13SM90_TMA_LOADENS4_14ComposedLayoutINS4_7SwizzleILi1ELi4ELi3EEENS4_18smem_ptr_flag_bitsILi8EEENSW_INS5_IJNSA_ILi8EEESG_EEENS5_IJSG_SB_EEEEEEEvNS4_8identityES13_S1D_vS1E_EENS_8epilogue10collective18CollectiveEpilogueINS1G_23Sm100TmaWarpSpecializedILi1ELi1ELi64ELb0ELb0EEEJSH_NS5_IJNSW_ISE_SB_EENSW_ISF_SB_EEEEESI_SJ_SI_SJ_NS1G_6fusion15FusionCallbacksIS1K_NS1O_17LinearCombinationISI_fSI_fLNS_15FloatRoundStyleE2EEESH_S1N_JEEENS4_5SM1004TMEM4LOAD26SM100_TMEM_LOAD_32dp32b64xES13_NS14_INS15_ILi2ELi4ELi3EEES18_NSW_INS5_IJS19_SF_EEENS5_IJSF_SB_EEEEEEENS4_39AutoVectorizingCopyWithAssumedAlignmentILi128EEENS4_14SM90_TMA_STOREES22_S24_S24_EEEvvEEEEvNT_6ParamsE --------------------------
	.section	.text._ZN7cutlass13device_kernelINS_4gemm6kernel13GemmUniversalIN4cute5tupleIJiiiiEEENS1_10collective13CollectiveMmaINS1_35MainloopSm100TmaUmmaWarpSpecializedILi4ELi2ELi4ENS5_IJNS4_1CILi1EEESB_SB_EEEEENS5_IJNSA_ILi128EEENSA_ILi64EEENSA_ILi32EEEEEENS_12float_e4m3_tENS5_IJlSB_lEEESI_SJ_NS4_8TiledMMAINS4_8MMA_AtomIJNS4_10MMA_TraitsINS4_19SM100_MMA_F8F6F4_SSEJSI_SI_fSE_SF_NS4_17integral_constantINS4_4UMMA5MajorELSQ_0EEESR_NSO_INSP_7ScaleInELSS_0EEEST_EEEEEENS4_6LayoutISC_NS5_IJNSA_ILi0EEESX_SX_EEEEENS5_IJNS4_10UnderscoreES10_S10_EEEEENS4_13SM90_TMA_LOADENS4_14ComposedLayoutINS4_7SwizzleILi1ELi4ELi3EEENS4_18smem_ptr_flag_bitsILi8EEENSW_INS5_IJNSA_ILi8EEESG_EEENS5_IJSG_SB_EEEEEEEvNS4_8identityES13_S1D_vS1E_EENS_8epilogue10collective18CollectiveEpilogueINS1G_23Sm100TmaWarpSpecializedILi1ELi1ELi64ELb0ELb0EEEJSH_NS5_IJNSW_ISE_SB_EENSW_ISF_SB_EEEEESI_SJ_SI_SJ_NS1G_6fusion15FusionCallbacksIS1K_NS1O_17LinearCombinationISI_fSI_fLNS_15FloatRoundStyleE2EEESH_S1N_JEEENS4_5SM1004TMEM4LOAD26SM100_TMEM_LOAD_32dp32b64xES13_NS14_INS15_ILi2ELi4ELi3EEES18_NSW_INS5_IJS19_SF_EEENS5_IJSF_SB_EEEEEEENS4_39AutoVectorizingCopyWithAssumedAlignmentILi128EEENS4_14SM90_TMA_STOREES22_S24_S24_EEEvvEEEEvNT_6ParamsE,"ax",@progbits
	.align	128
.text._ZN7cutlass13device_kernelINS_4gemm6kernel13GemmUniversalIN4cute5tupleIJiiiiEEENS1_10collective13CollectiveMmaINS1_35MainloopSm100TmaUmmaWarpSpecializedILi4ELi2ELi4ENS5_IJNS4_1CILi1EEESB_SB_EEEEENS5_IJNSA_ILi128EEENSA_ILi64EEENSA_ILi32EEEEEENS_12float_e4m3_tENS5_IJlSB_lEEESI_SJ_NS4_8TiledMMAINS4_8MMA_AtomIJNS4_10MMA_TraitsINS4_19SM100_MMA_F8F6F4_SSEJSI_SI_fSE_SF_NS4_17integral_constantINS4_4UMMA5MajorELSQ_0EEESR_NSO_INSP_7ScaleInELSS_0EEEST_EEEEEENS4_6LayoutISC_NS5_IJNSA_ILi0EEESX_SX_EEEEENS5_IJNS4_10UnderscoreES10_S10_EEEEENS4_13SM90_TMA_LOADENS4_14ComposedLayoutINS4_7SwizzleILi1ELi4ELi3EEENS4_18smem_ptr_flag_bitsILi8EEENSW_INS5_IJNSA_ILi8EEESG_EEENS5_IJSG_SB_EEEEEEEvNS4_8identityES13_S1D_vS1E_EENS_8epilogue10collective18CollectiveEpilogueINS1G_23Sm100TmaWarpSpecializedILi1ELi1ELi64ELb0ELb0EEEJSH_NS5_IJNSW_ISE_SB_EENSW_ISF_SB_EEEEESI_SJ_SI_SJ_NS1G_6fusion15FusionCallbacksIS1K_NS1O_17LinearCombinationISI_fSI_fLNS_15FloatRoundStyleE2EEESH_S1N_JEEENS4_5SM1004TMEM4LOAD26SM100_TMEM_LOAD_32dp32b64xES13_NS14_INS15_ILi2ELi4ELi3EEES18_NSW_INS5_IJS19_SF_EEENS5_IJSF_SB_EEEEEEENS4_39AutoVectorizingCopyWithAssumedAlignmentILi128EEENS4_14SM90_TMA_STOREES22_S24_S24_EEEvvEEEEvNT_6ParamsE:
        .type           _ZN7cutlass13device_kernelINS_4gemm6kernel13GemmUniversalIN4cute5tupleIJiiiiEEENS1_10collective13CollectiveMmaINS1_35MainloopSm100TmaUmmaWarpSpecializedILi4ELi2ELi4ENS5_IJNS4_1CILi1EEESB_SB_EEEEENS5_IJNSA_ILi128EEENSA_ILi64EEENSA_ILi32EEEEEENS_12float_e4m3_tENS5_IJlSB_lEEESI_SJ_NS4_8TiledMMAINS4_8MMA_AtomIJNS4_10MMA_TraitsINS4_19SM100_MMA_F8F6F4_SSEJSI_SI_fSE_SF_NS4_17integral_constantINS4_4UMMA5MajorELSQ_0EEESR_NSO_INSP_7ScaleInELSS_0EEEST_EEEEEENS4_6LayoutISC_NS5_IJNSA_ILi0EEESX_SX_EEEEENS5_IJNS4_10UnderscoreES10_S10_EEEEENS4_13SM90_TMA_LOADENS4_14ComposedLayoutINS4_7SwizzleILi1ELi4ELi3EEENS4_18smem_ptr_flag_bitsILi8EEENSW_INS5_IJNSA_ILi8EEESG_EEENS5_IJSG_SB_EEEEEEEvNS4_8identityES13_S1D_vS1E_EENS_8epilogue10collective18CollectiveEpilogueINS1G_23Sm100TmaWarpSpecializedILi1ELi1ELi64ELb0ELb0EEEJSH_NS5_IJNSW_ISE_SB_EENSW_ISF_SB_EEEEESI_SJ_SI_SJ_NS1G_6fusion15FusionCallbacksIS1K_NS1O_17LinearCombinationISI_fSI_fLNS_15FloatRoundStyleE2EEESH_S1N_JEEENS4_5SM1004TMEM4LOAD26SM100_TMEM_LOAD_32dp32b64xES13_NS14_INS15_ILi2ELi4ELi3EEES18_NSW_INS5_IJS19_SF_EEENS5_IJSF_SB_EEEEEEENS4_39AutoVectorizingCopyWithAssumedAlignmentILi128EEENS4_14SM90_TMA_STOREES22_S24_S24_EEEvvEEEEvNT_6ParamsE,@function
        .size           _ZN7cutlass13device_kernelINS_4gemm6kernel13GemmUniversalIN4cute5tupleIJiiiiEEENS1_10collective13CollectiveMmaINS1_35MainloopSm100TmaUmmaWarpSpecializedILi4ELi2ELi4ENS5_IJNS4_1CILi1EEESB_SB_EEEEENS5_IJNSA_ILi128EEENSA_ILi64EEENSA_ILi32EEEEEENS_12float_e4m3_tENS5_IJlSB_lEEESI_SJ_NS4_8TiledMMAINS4_8MMA_AtomIJNS4_10MMA_TraitsINS4_19SM100_MMA_F8F6F4_SSEJSI_SI_fSE_SF_NS4_17integral_constantINS4_4UMMA5MajorELSQ_0EEESR_NSO_INSP_7ScaleInELSS_0EEEST_EEEEEENS4_6LayoutISC_NS5_IJNSA_ILi0EEESX_SX_EEEEENS5_IJNS4_10UnderscoreES10_S10_EEEEENS4_13SM90_TMA_LOADENS4_14ComposedLayoutINS4_7SwizzleILi1ELi4ELi3EEENS4_18smem_ptr_flag_bitsILi8EEENSW_INS5_IJNSA_ILi8EEESG_EEENS5_IJSG_SB_EEEEEEEvNS4_8identityES13_S1D_vS1E_EENS_8epilogue10collective18CollectiveEpilogueINS1G_23Sm100TmaWarpSpecializedILi1ELi1ELi64ELb0ELb0EEEJSH_NS5_IJNSW_ISE_SB_EENSW_ISF_SB_EEEEESI_SJ_SI_SJ_NS1G_6fusion15FusionCallbacksIS1K_NS1O_17LinearCombinationISI_fSI_fLNS_15FloatRoundStyleE2EEESH_S1N_JEEENS4_5SM1004TMEM4LOAD26SM100_TMEM_LOAD_32dp32b64xES13_NS14_INS15_ILi2ELi4ELi3EEES18_NSW_INS5_IJS19_SF_EEENS5_IJSF_SB_EEEEEEENS4_39AutoVectorizingCopyWithAssumedAlignmentILi128EEENS4_14SM90_TMA_STOREES22_S24_S24_EEEvvEEEEvNT_6ParamsE,(.L_x_128 - _ZN7cutlass13device_kernelINS_4gemm6kernel13GemmUniversalIN4cute5tupleIJiiiiEEENS1_10collective13CollectiveMmaINS1_35MainloopSm100TmaUmmaWarpSpecializedILi4ELi2ELi4ENS5_IJNS4_1CILi1EEESB_SB_EEEEENS5_IJNSA_ILi128EEENSA_ILi64EEENSA_ILi32EEEEEENS_12float_e4m3_tENS5_IJlSB_lEEESI_SJ_NS4_8TiledMMAINS4_8MMA_AtomIJNS4_10MMA_TraitsINS4_19SM100_MMA_F8F6F4_SSEJSI_SI_fSE_SF_NS4_17integral_constantINS4_4UMMA5MajorELSQ_0EEESR_NSO_INSP_7ScaleInELSS_0EEEST_EEEEEENS4_6LayoutISC_NS5_IJNSA_ILi0EEESX_SX_EEEEENS5_IJNS4_10UnderscoreES10_S10_EEEEENS4_13SM90_TMA_LOADENS4_14ComposedLayoutINS4_7SwizzleILi1ELi4ELi3EEENS4_18smem_ptr_flag_bitsILi8EEENSW_INS5_IJNSA_ILi8EEESG_EEENS5_IJSG_SB_EEEEEEEvNS4_8identityES13_S1D_vS1E_EENS_8epilogue10collective18CollectiveEpilogueINS1G_23Sm100TmaWarpSpecializedILi1ELi1ELi64ELb0ELb0EEEJSH_NS5_IJNSW_ISE_SB_EENSW_ISF_SB_EEEEESI_SJ_SI_SJ_NS1G_6fusion15FusionCallbacksIS1K_NS1O_17LinearCombinationISI_fSI_fLNS_15FloatRoundStyleE2EEESH_S1N_JEEENS4_5SM1004TMEM4LOAD26SM100_TMEM_LOAD_32dp32b64xES13_NS14_INS15_ILi2ELi4ELi3EEES18_NSW_INS5_IJS19_SF_EEENS5_IJSF_SB_EEEEEEENS4_39AutoVectorizingCopyWithAssumedAlignmentILi128EEENS4_14SM90_TMA_STOREES22_S24_S24_EEEvvEEEEvNT_6ParamsE)
        .other          _ZN7cutlass13device_kernelINS_4gemm6kernel13GemmUniversalIN4cute5tupleIJiiiiEEENS1_10collective13CollectiveMmaINS1_35MainloopSm100TmaUmmaWarpSpecializedILi4ELi2ELi4ENS5_IJNS4_1CILi1EEESB_SB_EEEEENS5_IJNSA_ILi128EEENSA_ILi64EEENSA_ILi32EEEEEENS_12float_e4m3_tENS5_IJlSB_lEEESI_SJ_NS4_8TiledMMAINS4_8MMA_AtomIJNS4_10MMA_TraitsINS4_19SM100_MMA_F8F6F4_SSEJSI_SI_fSE_SF_NS4_17integral_constantINS4_4UMMA5MajorELSQ_0EEESR_NSO_INSP_7ScaleInELSS_0EEEST_EEEEEENS4_6LayoutISC_NS5_IJNSA_ILi0EEESX_SX_EEEEENS5_IJNS4_10UnderscoreES10_S10_EEEEENS4_13SM90_TMA_LOADENS4_14ComposedLayoutINS4_7SwizzleILi1ELi4ELi3EEENS4_18smem_ptr_flag_bitsILi8EEENSW_INS5_IJNSA_ILi8EEESG_EEENS5_IJSG_SB_EEEEEEEvNS4_8identityES13_S1D_vS1E_EENS_8epilogue10collective18CollectiveEpilogueINS1G_23Sm100TmaWarpSpecializedILi1ELi1ELi64ELb0ELb0EEEJSH_NS5_IJNSW_ISE_SB_EENSW_ISF_SB_EEEEESI_SJ_SI_SJ_NS1G_6fusion15FusionCallbacksIS1K_NS1O_17LinearCombinationISI_fSI_fLNS_15FloatRoundStyleE2EEESH_S1N_JEEENS4_5SM1004TMEM4LOAD26SM100_TMEM_LOAD_32dp32b64xES13_NS14_INS15_ILi2ELi4ELi3EEES18_NSW_INS5_IJS19_SF_EEENS5_IJSF_SB_EEEEEEENS4_39AutoVectorizingCopyWithAssumedAlignmentILi128EEENS4_14SM90_TMA_STOREES22_S24_S24_EEEvvEEEEvNT_6ParamsE,@"STO_CUDA_ENTRY STV_DEFAULT"
_ZN7cutlass13device_kernelINS_4gemm6kernel13GemmUniversalIN4cute5tupleIJiiiiEEENS1_10collective13CollectiveMmaINS1_35MainloopSm100TmaUmmaWarpSpecializedILi4ELi2ELi4ENS5_IJNS4_1CILi1EEESB_SB_EEEEENS5_IJNSA_ILi128EEENSA_ILi64EEENSA_ILi32EEEEEENS_12float_e4m3_tENS5_IJlSB_lEEESI_SJ_NS4_8TiledMMAINS4_8MMA_AtomIJNS4_10MMA_TraitsINS4_19SM100_MMA_F8F6F4_SSEJSI_SI_fSE_SF_NS4_17integral_constantINS4_4UMMA5MajorELSQ_0EEESR_NSO_INSP_7ScaleInELSS_0EEEST_EEEEEENS4_6LayoutISC_NS5_IJNSA_ILi0EEESX_SX_EEEEENS5_IJNS4_10UnderscoreES10_S10_EEEEENS4_13SM90_TMA_LOADENS4_14ComposedLayoutINS4_7SwizzleILi1ELi4ELi3EEENS4_18smem_ptr_flag_bitsILi8EEENSW_INS5_IJNSA_ILi8EEESG_EEENS5_IJSG_SB_EEEEEEEvNS4_8identityES13_S1D_vS1E_EENS_8epilogue10collective18CollectiveEpilogueINS1G_23Sm100TmaWarpSpecializedILi1ELi1ELi64ELb0ELb0EEEJSH_NS5_IJNSW_ISE_SB_EENSW_ISF_SB_EEEEESI_SJ_SI_SJ_NS1G_6fusion15FusionCallbacksIS1K_NS1O_17LinearCombinationISI_fSI_fLNS_15FloatRoundStyleE2EEESH_S1N_JEEENS4_5SM1004TMEM4LOAD26SM100_TMEM_LOAD_32dp32b64xES13_NS14_INS15_ILi2ELi4ELi3EEES18_NSW_INS5_IJS19_SF_EEENS5_IJSF_SB_EEEEEEENS4_39AutoVectorizingCopyWithAssumedAlignmentILi128EEENS4_14SM90_TMA_STOREES22_S24_S24_EEEvvEEEEvNT_6ParamsE:
[----:B------:R-:W1:Y:S01]  /*0000*/  LDC R1, c[0x0][0x37c] ;  /* 0x0000df00ff017b82 */ /* 0x000e620000000800 */
[----:B------:R-:W2:Y:S01]  /*0010*/  S2R R166, SR_TID.X ;  /* 0x0000000000a67919 */ /* 0x000ea20000002100 */
[----:B------:R-:W3:Y:S01]  /*0020*/  LDCU.64 UR4, c[0x0][0x890] ;  /* 0x00011200ff0477ac */ /* 0x000ee20008000a00 */
[----:B------:R-:W-:Y:S02]  /*0030*/  PRMT R164, RZ, 0x7610, R164 ;  /* 0x00007610ffa47816 */ /* 0x000fe400000000a4 */
[----:B------:R-:W-:Y:S01]  /*0040*/  ELECT P5, URZ, PT ;  /* 0x0000000000ff782f */ /* 0x000fe200038a0000 */
[----:B------:R-:W4:Y:S01]  /*0050*/  LDCU.64 UR40, c[0x0][0x358] ;  /* 0x00006b00ff2877ac */ /* 0x000f220008000a00 */
[----:B---3--:R-:W-:-:S04]  /*0060*/  UISETP.NE.U32.AND UP0, UPT, UR4, URZ, UPT ;  /* 0x000000ff0400728c */ /* 0x008fc8000bf05070 */
[----:B------:R-:W-:Y:S01]  /*0070*/  UISETP.NE.AND.EX UP0, UPT, UR5, URZ, UPT, UP0 ;  /* 0x000000ff0500728c */ /* 0x000fe2000bf05300 */
[----:B--2---:R-:W-:-:S05]  /*0080*/  SHF.R.U32.HI R169, RZ, 0x5, R166 ;  /* 0x00000005ffa97819 */ /* 0x004fca00000116a6 */
[----:B------:R-:W2:Y:S02]  /*0090*/  SHFL.IDX PT, R0, R169, RZ, 0x1f ;  /* 0x00001fffa9007589 */ /* 0x000ea400000e0000 */
[----:B--2---:R-:W-:Y:S01]  /*00a0*/  R2UR UR8, R0 ;  /* 0x00000000000872ca */ /* 0x004fe200000e0000 */
[----:B-1--4-:R-:W-:-:S14]  /*00b0*/  BRA.U UP0, `(.L_x_0) ;  /* 0x00000001002c7547 */ /* 0x012fdc000b800000 */
[----:B------:R-:W1:Y:S02]  /*00c0*/  LDCU.64 UR6, c[0x0][0x888] ;  /* 0x00011100ff0677ac */ /* 0x000e640008000a00 */
[----:B-1----:R-:W-:-:S04]  /*00d0*/  UISETP.NE.U32.AND UP0, UPT, UR6, URZ, UPT ;  /* 0x000000ff0600728c */ /* 0x002fc8000bf05070 */
[----:B------:R-:W-:-:S09]  /*00e0*/  UISETP.NE.AND.EX UP0, UPT, UR7, URZ, UPT, UP0 ;  /* 0x000000ff0700728c */ /* 0x000fd2000bf05300 */
[----:B------:R-:W-:Y:S05]  /*00f0*/  BRA.U !UP0, `(.L_x_1) ;  /* 0x0000000108107547 */ /* 0x000fea000b800000 */
[----:B------:R-:W1:Y:S02]  /*0100*/  LDC.64 R2, c[0x0][0x888] ;  /* 0x00022200ff027b82 */ /* 0x000e640000000a00 */
[----:B-1----:R1:W5:Y:S01]  /*0110*/  LDG.E R81, desc[UR40][R2.64] ;  /* 0x0000002802517981 */ /* 0x002362000c1e1900 */
[----:B------:R-:W-:Y:S01]  /*0120*/  HFMA2 R164, -RZ, RZ, 0, 5.9604644775390625e-08 ;  /* 0x00000001ffa47431 */ /* 0x000fe200000001ff */
[----:B------:R-:W-:Y:S05]  /*0130*/  BRA `(.L_x_0) ;  /* 0x00000000000c7947 */ /* 0x000fea0003800000 */
.L_x_1:
[----:B------:R-:W1:Y:S01]  /*0140*/  LDCU UR6, c[0x0][0x880] ;  /* 0x00011000ff0677ac */ /* 0x000e620008000800 */
[----:B------:R-:W-:Y:S01]  /*0150*/  HFMA2 R164, -RZ, RZ, 0, 5.9604644775390625e-08 ;  /* 0x00000001ffa47431 */ /* 0x000fe200000001ff */
[----:B-1----:R-:W-:-:S07]  /*0160*/  MOV R81, UR6 ;  /* 0x0000000600517c02 */ /* 0x002fce0008000f00 */
.L_x_0:
[----:B------:R-:W2:Y:S02]  /*0170*/  LDCU.64 UR6, c[0x0][0x8b0] ;  /* 0x00011600ff0677ac */ /* 0x000ea40008000a00 */
[----:B--2---:R-:W-:-:S04]  /*0180*/  UISETP.NE.U32.AND UP0, UPT, UR6, URZ, UPT ;  /* 0x000000ff0600728c */ /* 0x004fc8000bf05070 */
[----:B------:R-:W-:-:S09]  /*0190*/  UISETP.NE.AND.EX UP0, UPT, UR7, URZ, UPT, UP0 ;  /* 0x000000ff0700728c */ /* 0x000fd2000bf05300 */
[----:B------:R-:W-:Y:S05]  /*01a0*/  BRA.U UP0, `(.L_x_2) ;  /* 0x0000000100247547 */ /* 0x000fea000b800000 */
[----:B------:R-:W2:Y:S02]  /*01b0*/  LDCU.64 UR6, c[0x0][0x8a8] ;  /* 0x00011500ff0677ac */ /* 0x000ea40008000a00 */
[----:B--2---:R-:W-:-:S04]  /*01c0*/  UISETP.NE.U32.AND UP0, UPT, UR6, URZ, UPT ;  /* 0x000000ff0600728c */ /* 0x004fc8000bf05070 */
[----:B------:R-:W-:-:S09]  /*01d0*/  UISETP.NE.AND.EX UP0, UPT, UR7, URZ, UPT, UP0 ;  /* 0x000000ff0700728c */ /* 0x000fd2000bf05300 */
[----:B------:R-:W-:Y:S05]  /*01e0*/  BRA.U !UP0, `(.L_x_3) ;  /* 0x00000001080c7547 */ /* 0x000fea000b800000 */
[----:B------:R-:W2:Y:S02]  /*01f0*/  LDC.64 R78, c[0x0][0x8a8] ;  /* 0x00022a00ff4e7b82 */ /* 0x000ea40000000a00 */
[----:B--2---:R2:W5:Y:S01]  /*0200*/  LDG.E R78, desc[UR40][R78.64] ;  /* 0x000000284e4e7981 */ /* 0x004562000c1e1900 */
[----:B------:R-:W-:Y:S05]  /*0210*/  BRA `(.L_x_2) ;  /* 0x0000000000087947 */ /* 0x000fea0003800000 */
.L_x_3:
[----:B------:R-:W2:Y:S02]  /*0220*/  LDCU UR6, c[0x0][0x8a0] ;  /* 0x00011400ff0677ac */ /* 0x000ea40008000800 */
[----:B--2---:R-:W-:Y:S02]  /*0230*/  MOV R78, UR6 ;  /* 0x00000006004e7c02 */ /* 0x004fe40008000f00 */
.L_x_2:
[----:B------:R-:W-:Y:S01]  /*0240*/  IMAD.U32 R0, RZ, RZ, UR8 ;  /* 0x00000008ff007e24 */ /* 0x000fe2000f8e00ff */
[----:B------:R-:W-:Y:S04]  /*0250*/  BSSY.RECONVERGENT B0, `(.L_x_4) ;  /* 0x000000c000007945 */ /* 0x000fe80003800200 */
[C---:B------:R-:W-:Y:S02]  /*0260*/  ISETP.NE.OR P1, PT, R0.reuse, 0x1, !P5 ;  /* 0x000000010000780c */ /* 0x040fe40006f25670 */
[----:B------:R-:W-:-:S11]  /*0270*/  ISETP.NE.OR P0, PT, R0, 0x3, !P5 ;  /* 0x000000030000780c */ /* 0x000fd60006f05670 */
[----:B------:R-:W-:Y:S05]  /*0280*/  @P1 BRA `(.L_x_5) ;  /* 0x0000000000201947 */ /* 0x000fea0003800000 */
[----:B------:R-:W3:Y:S02]  /*0290*/  LDCU.64 UR6, c[0x0][0x348] ;  /* 0x00006900ff0677ac */ /* 0x000ee40008000a00 */
[----:B---3--:R-:W-:Y:S02]  /*02a0*/  UIADD3 UR10, UP1, UPT, UR6, 0x80, URZ ;  /* 0x00000080060a7890 */ /* 0x008fe4000ff3e0ff */
[----:B------:R-:W-:Y:S02]  /*02b0*/  UIADD3 UR6, UP0, UPT, UR6, 0x180, URZ ;  /* 0x0000018006067890 */ /* 0x000fe4000ff1e0ff */
[----:B------:R-:W-:Y:S02]  /*02c0*/  UIADD3.X UR11, UPT, UPT, URZ, UR7, URZ, UP1, !UPT ;  /* 0x00000007ff0b7290 */ /* 0x000fe40008ffe4ff */
[----:B------:R-:W-:-:S07]  /*02d0*/  UIADD3.X UR7, UPT, UPT, URZ, UR7, URZ, UP0, !UPT ;  /* 0x00000007ff077290 */ /* 0x000fce00087fe4ff */
[----:B------:R3:W-:Y:S02]  /*02e0*/  UTMACCTL.PF [UR10] ;  /* 0x000000000a0079b9 */ /* 0x0007e40008040000 */
[----:B------:R3:W-:Y:S02]  /*02f0*/  UTMACCTL.PF [UR6] ;  /* 0x00000000060079b9 */ /* 0x0007e40008040000 */
[----:B---3--:R-:W-:Y:S01]  /*0300*/  NOP ;  /* 0x0000000000007918 */ /* 0x008fe20000000000 */
.L_x_5:
[----:B------:R-:W-:Y:S05]  /*0310*/  BSYNC.RECONVERGENT B0 ;  /* 0x0000000000007941 */ /* 0x000fea0003800200 */
.L_x_4:
[----:B------:R-:W-:Y:S04]  /*0320*/  BSSY.RECONVERGENT B0, `(.L_x_6) ;  /* 0x000000a000007945 */ /* 0x000fe80003800200 */
        /* <DEDUP_REMOVED lines=9> */
.L_x_7:
[----:B------:R-:W-:Y:S05]  /*03c0*/  BSYNC.RECONVERGENT B0 ;  /* 0x0000000000007941 */ /* 0x000fea0003800200 */
.L_x_6:
[----:B------:R-:W3:Y:S01]  /*03d0*/  LDCU.64 UR6, c[0x0][0x888] ;  /* 0x00011100ff0677ac */ /* 0x000ee20008000a00 */
[----:B------:R-:W-:Y:S02]  /*03e0*/  UISETP.EQ.U32.AND UP1, UPT, UR4, URZ, UPT ;  /* 0x000000ff0400728c */ /* 0x000fe4000bf22070 */
[----:B------:R-:W-:Y:S02]  /*03f0*/  UPLOP3.LUT UP2, UPT, UPT, UPT, UPT, 0x80, 0x8 ;  /* 0x000000000008789c */ /* 0x000fe40003f4f070 */
[----:B---3--:R-:W-:-:S04]  /*0400*/  UISETP.NE.U32.AND UP0, UPT, UR6, URZ, UPT ;  /* 0x000000ff0600728c */ /* 0x008fc8000bf05070 */
[----:B------:R-:W-:-:S04]  /*0410*/  UISETP.NE.AND.EX UP0, UPT, UR7, URZ, UPT, UP0 ;  /* 0x000000ff0700728c */ /* 0x000fc8000bf05300 */
[----:B------:R-:W-:-:S04]  /*0420*/  UISETP.EQ.OR.EX UP3, UPT, UR5, URZ, !UP0, UP1 ;  /* 0x000000ff0500728c */ /* 0x000fc8000c762710 */
[----:B------:R-:W-:-:S05]  /*0430*/  UP2UR UR44, UPR, URZ, 0x8 ;  /* 0x00000008ff2c7883 */ /* 0x000fca0008000000 */
[----:B------:R-:W-:Y:S07]  /*0440*/  BRA.U !UP3, `(.L_x_8) ;  /* 0x000000010b207547 */ /* 0x000fee000b800000 */
[----:B------:R-:W-:Y:S01]  /*0450*/  UISETP.NE.U32.AND UP2, UPT, UR4, URZ, UPT ;  /* 0x000000ff0400728c */ /* 0x000fe2000bf45070 */
[----:B-----5:R-:W-:Y:S01]  /*0460*/  FSETP.NEU.AND P0, PT, R81, RZ, PT ;  /* 0x000000ff5100720b */ /* 0x020fe20003f0d000 */
[----:B------:R-:W-:Y:S02]  /*0470*/  USEL UR4, URZ, 0xffffffff, UP0 ;  /* 0xffffffffff047887 */ /* 0x000fe40008000000 */
[----:B------:R-:W-:-:S10]  /*0480*/  UISETP.NE.AND.EX UP2, UPT, UR5, URZ, UPT, UP2 ;  /* 0x000000ff0500728c */ /* 0x000fd4000bf45320 */
[----:B------:R-:W-:Y:S01]  /*0490*/  VOTEU.ANY UP1, P0 ;  /* 0x0000000000ff7886 */ /* 0x000fe20000020100 */
[----:B------:R-:W-:-:S04]  /*04a0*/  @!UP2 USEL UR4, URZ, 0xffffffff, UP1 ;  /* 0xffffffffff04a887 */ /* 0x000fc80008800000 */
[----:B------:R-:W-:-:S04]  /*04b0*/  ULOP3.LUT UR4, UR4, 0x1, URZ, 0xc0, !UPT ;  /* 0x0000000104047892 */ /* 0x000fc8000f8ec0ff */
[----:B------:R-:W-:-:S11]  /*04c0*/  UISETP.NE.U32.AND UP2, UPT, UR4, 0x1, UPT ;  /* 0x000000010400788c */ /* 0x000fd6000bf45070 */
.L_x_8:
[----:B-1----:R-:W1:Y:S01]  /*04d0*/  SHFL.IDX PT, R2, R169, RZ, 0x1f ;  /* 0x00001fffa9027589 */ /* 0x002e6200000e0000 */
[----:B------:R-:W-:-:S04]  /*04e0*/  UISETP.NE.AND UP1, UPT, UR8, 0x2, UPT ;  /* 0x000000020800788c */ /* 0x000fc8000bf25270 */
[----:B------:R-:W-:Y:S01]  /*04f0*/  USEL UR13, URZ, 0x1, UP1 ;  /* 0x00000001ff0d7887 */ /* 0x000fe20008800000 */
[----:B-1----:R-:W-:-:S13]  /*0500*/  ISETP.NE.AND P0, PT, R2, RZ, PT ;  /* 0x000000ff0200720c */ /* 0x002fda0003f05270 */
[----:B------:R-:W-:Y:S05]  /*0510*/  @P0 BRA `(.L_x_9) ;  /* 0x0000000000480947 */ /* 0x000fea0003800000 */
[----:B------:R-:W1:Y:S01]  /*0520*/  S2UR UR5, SR_CgaCtaId ;  /* 0x00000000000579c3 */ /* 0x000e620000008800 */
[----:B------:R-:W-:Y:S01]  /*0530*/  UMOV UR6, 0x400 ;  /* 0x0000040000067882 */ /* 0x000fe20000000000 */
[----:B------:R-:W-:Y:S01]  /*0540*/  UMOV UR4, 0x1 ;  /* 0x0000000100047882 */ /* 0x000fe20000000000 */
[----:B------:R-:W-:Y:S01]  /*0550*/  ELECT P0, URZ, PT ;  /* 0x0000000000ff782f */ /* 0x000fe20003800000 */
[----:B-1----:R-:W-:Y:S02]  /*0560*/  ULEA UR5, UR5, UR6, 0x18 ;  /* 0x0000000605057291 */ /* 0x002fe4000f8ec0ff */
[----:B------:R-:W-:-:S04]  /*0570*/  UIADD3 UR6, UPT, UPT, -UR4, 0x100000, URZ ;  /* 0x0010000004067890 */ /* 0x000fc8000fffe1ff */
[----:B------:R-:W-:Y:S02]  /*0580*/  USHF.L.U32 UR7, UR6, 0xb, URZ ;  /* 0x0000000b06077899 */ /* 0x000fe400080006ff */
[----:B------:R-:W-:Y:S01]  /*0590*/  USHF.L.U32 UR6, UR6, 0x1, URZ ;  /* 0x0000000106067899 */ /* 0x000fe200080006ff */
[----:B------:R-:W1:Y:S11]  /*05a0*/  FENCE.VIEW.ASYNC.S ;  /* 0x00000000000073c6 */ /* 0x000e760000000000 */
[----:B-1----:R1:W3:Y:S01]  /*05b0*/  SYNCS.EXCH.64 URZ, [UR5], UR6 ;  /* 0x0000000605ff75b2 */ /* 0x0022e20008000100 */
[----:B------:R1:W4:Y:S01]  /*05c0*/  SYNCS.EXCH.64 URZ, [UR5+0x20], UR6 ;  /* 0x0000200605ff75b2 */ /* 0x0003220008000100 */
[----:B------:R1:W1:Y:S01]  /*05d0*/  SYNCS.EXCH.64 URZ, [UR5+0x8], UR6 ;  /* 0x0000080605ff75b2 */ /* 0x0002620008000100 */
[----:B------:R1:W1:Y:S01]  /*05e0*/  SYNCS.EXCH.64 URZ, [UR5+0x28], UR6 ;  /* 0x0000280605ff75b2 */ /* 0x0002620008000100 */
[----:B------:R1:W1:Y:S01]  /*05f0*/  SYNCS.EXCH.64 URZ, [UR5+0x10], UR6 ;  /* 0x0000100605ff75b2 */ /* 0x0002620008000100 */
[----:B------:R1:W1:Y:S01]  /*0600*/  SYNCS.EXCH.64 URZ, [UR5+0x30], UR6 ;  /* 0x0000300605ff75b2 */ /* 0x0002620008000100 */
[----:B------:R1:W1:Y:S01]  /*0610*/  SYNCS.EXCH.64 URZ, [UR5+0x18], UR6 ;  /* 0x0000180605ff75b2 */ /* 0x0002620008000100 */
[----:B------:R1:W1:Y:S01]  /*0620*/  SYNCS.EXCH.64 URZ, [UR5+0x38], UR6 ;  /* 0x0000380605ff75b2 */ /* 0x0002620008000100 */
[----:B------:R-:W-:Y:S01]  /*0630*/  NOP ;  /* 0x0000000000007918 */ /* 0x000fe20000000000 */
.L_x_9:
[----:B------:R-:W2:Y:S01]  /*0640*/  SHFL.IDX PT, R2, R169, RZ, 0x1f ;  /* 0x00001fffa9027589 */ /* 0x000ea200000e0000 */
[----:B------:R-:W-:Y:S01]  /*0650*/  NOP ;  /* 0x0000000000007918 */ /* 0x000fe20000000000 */
[----:B--2---:R-:W-:-:S13]  /*0660*/  ISETP.NE.AND P0, PT, R2, 0x1, PT ;  /* 0x000000010200780c */ /* 0x004fda0003f05270 */
[----:B------:R-:W-:Y:S05]  /*0670*/  @P0 BRA `(.L_x_10) ;  /* 0x0000000000400947 */ /* 0x000fea0003800000 */
[----:B-1----:R-:W1:Y:S01]  /*0680*/  S2UR UR6, SR_CgaCtaId ;  /* 0x00000000000679c3 */ /* 0x002e620000008800 */
[----:B------:R-:W-:Y:S01]  /*0690*/  UMOV UR7, 0x400 ;  /* 0x0000040000077882 */ /* 0x000fe20000000000 */
[----:B------:R-:W-:Y:S01]  /*06a0*/  UMOV UR5, 0x20 ;  /* 0x0000002000057882 */ /* 0x000fe20000000000 */
[----:B------:R-:W-:Y:S01]  /*06b0*/  UMOV UR4, 0x80 ;  /* 0x0000008000047882 */ /* 0x000fe20000000000 */
[----:B------:R-:W-:-:S04]  /*06c0*/  UIADD3 UR10, UPT, UPT, -UR5, 0x100000, URZ ;  /* 0x00100000050a7890 */ /* 0x000fc8000fffe1ff */
[----:B------:R-:W-:Y:S02]  /*06d0*/  USHF.L.U32 UR11, UR10, 0xb, URZ ;  /* 0x0000000b0a0b7899 */ /* 0x000fe400080006ff */
[----:B------:R-:W-:Y:S02]  /*06e0*/  USHF.L.U32 UR10, UR10, 0x1, URZ ;  /* 0x000000010a0a7899 */ /* 0x000fe400080006ff */
[----:B------:R-:W-:-:S04]  /*06f0*/  UIADD3 UR4, UPT, UPT, -UR4, 0x100000, URZ ;  /* 0x0010000004047890 */ /* 0x000fc8000fffe1ff */
[----:B------:R-:W-:Y:S02]  /*0700*/  USHF.L.U32 UR5, UR4, 0xb, URZ ;  /* 0x0000000b04057899 */ /* 0x000fe400080006ff */
[----:B------:R-:W-:Y:S01]  /*0710*/  USHF.L.U32 UR4, UR4, 0x1, URZ ;  /* 0x0000000104047899 */ /* 0x000fe200080006ff */
[----:B------:R-:W-:Y:S01]  /*0720*/  ELECT P0, URZ, PT ;  /* 0x0000000000ff782f */ /* 0x000fe20003800000 */
[----:B-1----:R-:W-:Y:S01]  /*0730*/  ULEA UR6, UR6, UR7, 0x18 ;  /* 0x0000000706067291 */ /* 0x002fe2000f8ec0ff */
[----:B------:R-:W1:Y:S11]  /*0740*/  FENCE.VIEW.ASYNC.S ;  /* 0x00000000000073c6 */ /* 0x000e760000000000 */
[----:B-1----:R2:W1:Y:S01]  /*0750*/  SYNCS.EXCH.64 URZ, [UR6+0x40], UR10 ;  /* 0x0000400a06ff75b2 */ /* 0x0024620008000100 */
[----:B------:R2:W1:Y:S02]  /*0760*/  SYNCS.EXCH.64 URZ, [UR6+0x48], UR4 ;  /* 0x0000480406ff75b2 */ /* 0x0004640008000100 */
[----:B--2---:R-:W-:Y:S01]  /*0770*/  NOP ;  /* 0x0000000000007918 */ /* 0x004fe20000000000 */
.L_x_10:
[----:B------:R-:W2:Y:S01]  /*0780*/  SHFL.IDX PT, R2, R169, RZ, 0x1f ;  /* 0x00001fffa9027589 */ /* 0x000ea200000e0000 */
[----:B------:R-:W-:Y:S01]  /*0790*/  NOP ;  /* 0x0000000000007918 */ /* 0x000fe20000000000 */
[----:B--2---:R-:W-:-:S13]  /*07a0*/  ISETP.NE.AND P0, PT, R2, 0x3, PT ;  /* 0x000000030200780c */ /* 0x004fda0003f05270 */
[----:B------:R-:W-:Y:S05]  /*07b0*/  @P0 BRA `(.L_x_11) ;  /* 0x0000000000300947 */ /* 0x000fea0003800000 */
[----:B-1----:R-:W1:Y:S01]  /*07c0*/  S2UR UR5, SR_CgaCtaId ;  /* 0x00000000000579c3 */ /* 0x002e620000008800 */
        /* <DEDUP_REMOVED lines=8> */
[----:B-1----:R2:W1:Y:S01]  /*0850*/  SYNCS.EXCH.64 URZ, [UR5+0x50], UR6 ;  /* 0x0000500605ff75b2 */ /* 0x0024620008000100 */
[----:B------:R2:W1:Y:S02]  /*0860*/  SYNCS.EXCH.64 URZ, [UR5+0x58], UR6 ;  /* 0x0000580605ff75b2 */ /* 0x0004640008000100 */
[----:B--2---:R-:W-:Y:S01]  /*0870*/  NOP ;  /* 0x0000000000007918 */ /* 0x004fe20000000000 */
.L_x_11:
[----:B------:R-:W2:Y:S01]  /*0880*/  SHFL.IDX PT, R2, R169, RZ, 0x1f ;  /* 0x00001fffa9027589 */ /* 0x000ea200000e0000 */
[----:B------:R-:W-:Y:S01]  /*0890*/  NOP ;  /* 0x0000000000007918 */ /* 0x000fe20000000000 */
[----:B--2---:R-:W-:-:S13]  /*08a0*/  ISETP.NE.AND P0, PT, R2, 0x4, PT ;  /* 0x000000040200780c */ /* 0x004fda0003f05270 */
[----:B------:R-:W-:Y:S05]  /*08b0*/  @P0 BRA `(.L_x_12) ;  /* 0x00000000004c0947 */ /* 0x000fea0003800000 */
[----:B-1----:R-:W1:Y:S01]  /*08c0*/  S2UR UR5, SR_CgaCtaId ;  /* 0x00000000000579c3 */ /* 0x002e620000008800 */
[----:B------:R-:W-:Y:S01]  /*08d0*/  UMOV UR7, 0x100 ;  /* 0x0000010000077882 */ /* 0x000fe20000000000 */
[----:B------:R-:W-:Y:S01]  /*08e0*/  UMOV UR6, 0x400 ;  /* 0x0000040000067882 */ /* 0x000fe20000000000 */
[----:B------:R-:W-:Y:S01]  /*08f0*/  USEL UR7, UR7, 0xe0, UP2 ;  /* 0x000000e007077887 */ /* 0x000fe20009000000 */
[----:B------:R-:W-:Y:S01]  /*0900*/  UMOV UR4, 0x1 ;  /* 0x0000000100047882 */ /* 0x000fe20000000000 */
[----:B------:R-:W-:Y:S01]  /*0910*/  ELECT P0, URZ, PT ;  /* 0x0000000000ff782f */ /* 0x000fe20003800000 */
[----:B------:R-:W-:-:S04]  /*0920*/  UIADD3 UR10, UPT, UPT, -UR4, 0x100000, URZ ;  /* 0x00100000040a7890 */ /* 0x000fc8000fffe1ff */
[----:B------:R-:W-:Y:S02]  /*0930*/  USHF.L.U32 UR11, UR10, 0xb, URZ ;  /* 0x0000000b0a0b7899 */ /* 0x000fe400080006ff */
[----:B------:R-:W-:Y:S02]  /*0940*/  USHF.L.U32 UR10, UR10, 0x1, URZ ;  /* 0x000000010a0a7899 */ /* 0x000fe400080006ff */
[----:B-1----:R-:W-:Y:S02]  /*0950*/  ULEA UR5, UR5, UR6, 0x18 ;  /* 0x0000000605057291 */ /* 0x002fe4000f8ec0ff */
[----:B------:R-:W-:-:S04]  /*0960*/  UIADD3 UR6, UPT, UPT, -UR7, 0x100000, URZ ;  /* 0x0010000007067890 */ /* 0x000fc8000fffe1ff */
[----:B------:R-:W-:Y:S02]  /*0970*/  USHF.L.U32 UR7, UR6, 0xb, URZ ;  /* 0x0000000b06077899 */ /* 0x000fe400080006ff */
[----:B------:R-:W-:Y:S01]  /*0980*/  USHF.L.U32 UR6, UR6, 0x1, URZ ;  /* 0x0000000106067899 */ /* 0x000fe200080006ff */
[----:B------:R-:W1:Y:S03]  /*0990*/  FENCE.VIEW.ASYNC.S ;  /* 0x00000000000073c6 */ /* 0x000e660000000000 */
[----:B-1----:R2:W1:Y:S08]  /*09a0*/  SYNCS.EXCH.64 URZ, [UR5+0x60], UR10 ;  /* 0x0000600a05ff75b2 */ /* 0x0024700008000100 */
[----:B------:R2:W1:Y:S01]  /*09b0*/  SYNCS.EXCH.64 URZ, [UR5+0x70], UR6 ;  /* 0x0000700605ff75b2 */ /* 0x0004620008000100 */
[----:B------:R2:W1:Y:S01]  /*09c0*/  SYNCS.EXCH.64 URZ, [UR5+0x68], UR10 ;  /* 0x0000680a05ff75b2 */ /* 0x0004620008000100 */
[----:B------:R2:W1:Y:S02]  /*09d0*/  SYNCS.EXCH.64 URZ, [UR5+0x78], UR6 ;  /* 0x0000780605ff75b2 */ /* 0x0004640008000100 */
[----:B--2---:R-:W-:Y:S01]  /*09e0*/  NOP ;  /* 0x0000000000007918 */ /* 0x004fe20000000000 */
.L_x_12:
        /* <DEDUP_REMOVED lines=18> */
[----:B------:R2:W1:Y:S01]  /*0b10*/  SYNCS.EXCH.64 URZ, [UR6+0xa0], UR4 ;  /* 0x0000a00406ff75b2 */ /* 0x0004620008000100 */
[----:B------:R2:W1:Y:S01]  /*0b20*/  SYNCS.EXCH.64 URZ, [UR6+0x88], UR10 ;  /* 0x0000880a06ff75b2 */ /* 0x0004620008000100 */
[----:B------:R2:W1:Y:S01]  /*0b30*/  SYNCS.EXCH.64 URZ, [UR6+0xa8], UR4 ;  /* 0x0000a80406ff75b2 */ /* 0x0004620008000100 */
[----:B------:R2:W1:Y:S01]  /*0b40*/  SYNCS.EXCH.64 URZ, [UR6+0x90], UR10 ;  /* 0x0000900a06ff75b2 */ /* 0x0004620008000100 */
[----:B------:R2:W1:Y:S01]  /*0b50*/  SYNCS.EXCH.64 URZ, [UR6+0xb0], UR4 ;  /* 0x0000b00406ff75b2 */ /* 0x0004620008000100 */
[----:B------:R2:W1:Y:S01]  /*0b60*/  SYNCS.EXCH.64 URZ, [UR6+0x98], UR10 ;  /* 0x0000980a06ff75b2 */ /* 0x0004620008000100 */
[----:B------:R2:W1:Y:S02]  /*0b70*/  SYNCS.EXCH.64 URZ, [UR6+0xb8], UR4 ;  /* 0x0000b80406ff75b2 */ /* 0x0004640008000100 */
[----:B--2---:R-:W-:Y:S01]  /*0b80*/  NOP ;  /* 0x0000000000007918 */ /* 0x004fe20000000000 */
.L_x_13:
        /* <DEDUP_REMOVED lines=14> */
[----:B------:R2:W1:Y:S01]  /*0c70*/  SYNCS.EXCH.64 URZ, [UR5+0xd0], UR6 ;  /* 0x0000d00605ff75b2 */ /* 0x0004620008000100 */
[----:B------:R2:W1:Y:S01]  /*0c80*/  SYNCS.EXCH.64 URZ, [UR5+0xc8], UR6 ;  /* 0x0000c80605ff75b2 */ /* 0x0004620008000100 */
[----:B------:R2:W1:Y:S02]  /*0c90*/  SYNCS.EXCH.64 URZ, [UR5+0xd8], UR6 ;  /* 0x0000d80605ff75b2 */ /* 0x0004640008000100 */
[----:B--2---:R-:W-:Y:S01]  /*0ca0*/  NOP ;  /* 0x0000000000007918 */ /* 0x004fe20000000000 */
.L_x_14:
[----:B-1----:R-:W1:Y:S01]  /*0cb0*/  S2UR UR5, SR_CTAID.X ;  /* 0x00000000000579c3 */ /* 0x002e620000002500 */
[----:B------:R-:W-:-:S05]  /*0cc0*/  CS2R.32 R165, SR_CgaSize ;  /* 0x0000000000a57805 */ /* 0x000fca0000008a00 */
[----:B------:R-:W-:-:S05]  /*0cd0*/  IMAD R165, R165, -0xa0, RZ ;  /* 0xffffff60a5a57824 */ /* 0x000fca00078e02ff */
[----:B------:R-:W-:-:S14]  /*0ce0*/  R2UR UR7, R165 ;  /* 0x00000000a50772ca */ /* 0x000fdc00000e0000 */
[----:B------:R-:W2:Y:S01]  /*0cf0*/  LDCU UR7, c[0x0][UR7+0x2b0] ;  /* 0x00005600070777ac */ /* 0x000ea20008000800 */
[----:B------:R-:W-:Y:S01]  /*0d00*/  NOP ;  /* 0x0000000000007918 */ /* 0x000fe20000000000 */
[----:B------:R-:W-:-:S05]  /*0d10*/  CS2R.32 R165, SR_CgaSize ;  /* 0x0000000000a57805 */ /* 0x000fca0000008a00 */
[----:B------:R-:W-:-:S05]  /*0d20*/  IMAD R165, R165, -0xa0, RZ ;  /* 0xffffff60a5a57824 */ /* 0x000fca00078e02ff */
[----:B------:R-:W-:-:S14]  /*0d30*/  R2UR UR6, R165 ;  /* 0x00000000a50672ca */ /* 0x000fdc00000e0000 */
[----:B------:R-:W3:Y:S01]  /*0d40*/  LDCU UR6, c[0x0][UR6+0x2b4] ;  /* 0x00005680060677ac */ /* 0x000ee20008000800 */
[----:B------:R-:W4:Y:S08]  /*0d50*/  S2UR UR4, SR_CTAID.Y ;  /* 0x00000000000479c3 */ /* 0x000f300000002600 */
[----:B------:R-:W3:Y:S01]  /*0d60*/  LDC R9, c[0x0][0xb24] ;  /* 0x0002c900ff097b82 */ /* 0x000ee20000000800 */
[----:B-1----:R-:W-:-:S02]  /*0d70*/  I2FP.F32.U32 R5, UR5 ;  /* 0x0000000500057c45 */ /* 0x002fc40008201000 */
[----:B------:R-:W-:-:S05]  /*0d80*/  CS2R.32 R3, SR_CgaSize ;  /* 0x0000000000037805 */ /* 0x000fca0000008a00 */
[----:B------:R-:W-:-:S06]  /*0d90*/  IMAD R3, R3, -0xa0, RZ ;  /* 0xffffff6003037824 */ /* 0x000fcc00078e02ff */
[----:B------:R-:W1:Y:S01]  /*0da0*/  LDC R3, c[0x0][R3+0x2a0] ;  /* 0x0000a80003037b82 */ /* 0x000e620000000800 */
[----:B------:R-:W-:Y:S01]  /*0db0*/  MOV R165, UR5 ;  /* 0x0000000500a57c02 */ /* 0x000fe20008000f00 */
[----:B--2---:R-:W-:Y:S01]  /*0dc0*/  FMUL R5, R5, UR7 ;  /* 0x0000000705057c20 */ /* 0x004fe20008400000 */
[----:B----4-:R-:W-:Y:S02]  /*0dd0*/  I2FP.F32.U32 R4, UR4 ;  /* 0x0000000400047c45 */ /* 0x010fe40008201000 */
[----:B------:R-:W-:-:S05]  /*0de0*/  CS2R.32 R2, SR_CgaSize ;  /* 0x0000000000027805 */ /* 0x000fca0000008a00 */
[----:B------:R-:W-:-:S06]  /*0df0*/  IMAD R2, R2, -0xa0, RZ ;  /* 0xffffff6002027824 */ /* 0x000fcc00078e02ff */
[----:B------:R-:W2:Y:S01]  /*0e00*/  LDC R2, c[0x0][R2+0x2a4] ;  /* 0x0000a90002027b82 */ /* 0x000ea20000000800 */
[----:B------:R-:W4:Y:S01]  /*0e10*/  F2I.U32.TRUNC.NTZ R154, R5 ;  /* 0x00000005009a7305 */ /* 0x000f22000020f000 */
[----:B------:R-:W-:Y:S01]  /*0e20*/  MOV R155, UR4 ;  /* 0x00000004009b7c02 */ /* 0x000fe20008000f00 */
[----:B---3--:R-:W-:-:S05]  /*0e30*/  FMUL R4, R4, UR6 ;  /* 0x0000000604047c20 */ /* 0x008fca0008400000 */
[----:B------:R-:W-:Y:S01]  /*0e40*/  BAR.SYNC.DEFER_BLOCKING 0x0 ;  /* 0x0000000000007b1d */ /* 0x000fe20000010000 */
[----:B------:R-:W-:-:S05]  /*0e50*/  ISETP.GE.AND P0, PT, R9, 0x1, PT ;  /* 0x000000010900780c */ /* 0x000fca0003f06270 */
[----:B------:R-:W3:Y:S02]  /*0e60*/  F2I.U32.TRUNC.NTZ R143, R4 ;  /* 0x00000004008f7305 */ /* 0x000ee4000020f000 */
[----:B------:R-:W2:Y:S01]  /*0e70*/  S2UR UR36, SR_CTAID.Z ;  /* 0x00000000002479c3 */ /* 0x000ea20000002700 */
[----:B----4-:R-:W-:-:S05]  /*0e80*/  IADD3 R154, PT, PT, -R154, RZ, RZ ;  /* 0x000000ff9a9a7210 */ /* 0x010fca0007ffe1ff */
[----:B-1----:R-:W-:Y:S01]  /*0e90*/  IMAD R154, R3, R154, UR5 ;  /* 0x00000005039a7e24 */ /* 0x002fe2000f8e029a */
[----:B---3--:R-:W-:-:S05]  /*0ea0*/  IADD3 R143, PT, PT, -R143, RZ, RZ ;  /* 0x000000ff8f8f7210 */ /* 0x008fca0007ffe1ff */
[----:B--2---:R-:W-:Y:S01]  /*0eb0*/  IMAD R143, R2, R143, UR4 ;  /* 0x00000004028f7e24 */ /* 0x004fe2000f8e028f */
[----:B------:R-:W-:Y:S06]  /*0ec0*/  @!P0 BRA `(.L_x_15) ;  /* 0x0000000000b88947 */ /* 0x000fec0003800000 */
[----:B------:R-:W1:Y:S01]  /*0ed0*/  LDC.64 R4, c[0x0][0xb18] ;  /* 0x0002c600ff047b82 */ /* 0x000e620000000a00 */
[----:B------:R-:W-:-:S07]  /*0ee0*/  ISETP.NE.AND P0, PT, R9, 0x1, PT ;  /* 0x000000010900780c */ /* 0x000fce0003f05270 */
[----:B------:R-:W2:Y:S08]  /*0ef0*/  LDC R10, c[0x0][0xb0c] ;  /* 0x0002c300ff0a7b82 */ /* 0x000eb00000000800 */
[----:B------:R-:W3:Y:S08]  /*0f00*/  LDC R11, c[0x0][0x370] ;  /* 0x0000dc00ff0b7b82 */ /* 0x000ef00000000800 */
[----:B------:R-:W4:Y:S01]  /*0f10*/  LDC R12, c[0x0][0x374] ;  /* 0x0000dd00ff0c7b82 */ /* 0x000f220000000800 */
[----:B-1----:R-:W-:-:S07]  /*0f20*/  ISETP.NE.AND P1, PT, R4, 0x1, PT ;  /* 0x000000010400780c */ /* 0x002fce0003f25270 */
[----:B------:R-:W3:Y:S01]  /*0f30*/  LDC.64 R6, c[0x0][0xb10] ;  /* 0x0002c400ff067b82 */ /* 0x000ee20000000a00 */
[----:B--2---:R-:W-:-:S07]  /*0f40*/  ISETP.NE.AND P2, PT, R10, 0x1, PT ;  /* 0x000000010a00780c */ /* 0x004fce0003f45270 */
[----:B------:R-:W1:Y:S08]  /*0f50*/  LDC R8, c[0x0][0xb20] ;  /* 0x0002c800ff087b82 */ /* 0x000e700000000800 */
[----:B------:R-:W2:Y:S01]  /*0f60*/  LDC.64 R2, c[0x0][0xb28] ;  /* 0x0002ca00ff027b82 */ /* 0x000ea20000000a00 */
[----:B----4-:R-:W-:-:S04]  /*0f70*/  IMAD.HI.U32 R13, R12, R5, RZ ;  /* 0x000000050c0d7227 */ /* 0x010fc800078e00ff */
[----:B------:R-:W-:-:S04]  /*0f80*/  IMAD.HI.U32 R5, R155, R5, RZ ;  /* 0x000000059b057227 */ /* 0x000fc800078e00ff */
[----:B---3--:R-:W-:-:S04]  /*0f90*/  IMAD.HI.U32 R14, R11, R6, RZ ;  /* 0x000000060b0e7227 */ /* 0x008fc800078e00ff */
[----:B------:R-:W-:Y:S01]  /*0fa0*/  IMAD.HI.U32 R16, R165, R6, RZ ;  /* 0x00000006a5107227 */ /* 0x000fe200078e00ff */
[-C--:B------:R-:W-:Y:S02]  /*0fb0*/  @P2 SHF.R.U32.HI R11, RZ, R7.reuse, R14 ;  /* 0x00000007ff0b2219 */ /* 0x080fe4000001160e */
[-C--:B-1----:R-:W-:Y:S02]  /*0fc0*/  @P1 SHF.R.U32.HI R12, RZ, R8.reuse, R13 ;  /* 0x00000008ff0c1219 */ /* 0x082fe4000001160d */
[----:B------:R-:W-:Y:S02]  /*0fd0*/  SHF.R.U32.HI R8, RZ, R8, R5 ;  /* 0x00000008ff087219 */ /* 0x000fe40000011605 */
[----:B------:R-:W-:Y:S02]  /*0fe0*/  SHF.R.U32.HI R16, RZ, R7, R16 ;  /* 0x00000007ff107219 */ /* 0x000fe40000011610 */
[----:B------:R-:W-:Y:S01]  /*0ff0*/  SEL R5, R155, R8, !P1 ;  /* 0x000000089b057207 */ /* 0x000fe20004800000 */
[----:B--2---:R-:W-:Y:S01]  /*1000*/  IMAD.HI.U32 R14, R12, R2, RZ ;  /* 0x000000020c0e7227 */ /* 0x004fe200078e00ff */
[----:B------:R-:W-:-:S03]  /*1010*/  SEL R7, R165, R16, !P2 ;  /* 0x00000010a5077207 */ /* 0x000fc60005000000 */
[----:B------:R-:W-:Y:S01]  /*1020*/  IMAD.HI.U32 R6, R11, R2, RZ ;  /* 0x000000020b067227 */ /* 0x000fe200078e00ff */
[----:B------:R-:W-:-:S04]  /*1030*/  @P0 SHF.R.U32.HI R12, RZ, R3, R14 ;  /* 0x00000003ff0c0219 */ /* 0x000fc8000001160e */
[----:B------:R-:W-:Y:S01]  /*1040*/  @P0 SHF.R.U32.HI R11, RZ, R3, R6 ;  /* 0x00000003ff0b0219 */ /* 0x000fe20000011606 */
[----:B------:R-:W-:-:S04]  /*1050*/  IMAD R12, R12, R9, RZ ;  /* 0x000000090c0c7224 */ /* 0x000fc800078e02ff */
[----:B------:R-:W-:Y:S01]  /*1060*/  IMAD R6, R11, R9, RZ ;  /* 0x000000090b067224 */ /* 0x000fe200078e02ff */
[----:B------:R-:W-:-:S04]  /*1070*/  ISETP.GE.AND P1, PT, R5, R12, PT ;  /* 0x0000000c0500720c */ /* 0x000fc80003f26270 */
[----:B------:R-:W-:Y:S01]  /*1080*/  ISETP.GE.OR P1, PT, R7, R6, P1 ;  /* 0x000000060700720c */ /* 0x000fe20000f26670 */
[----:B------:R-:W-:-:S05]  /*1090*/  IMAD.HI.U32 R6, R5, R2, RZ ;  /* 0x0000000205067227 */ /* 0x000fca00078e00ff */
[----:B------:R-:W-:-:S04]  /*10a0*/  SHF.R.U32.HI R6, RZ, R3, R6 ;  /* 0x00000003ff067219 */ /* 0x000fc80000011606 */
[----:B------:R-:W-:-:S03]  /*10b0*/  SEL R6, R5, R6, !P0 ;  /* 0x0000000605067207 */ /* 0x000fc60004000000 */
[----:B------:R-:W-:Y:S01]  /*10c0*/  @!P1 IMAD.HI.U32 R8, R7, R2, RZ ;  /* 0x0000000207089227 */ /* 0x000fe200078e00ff */
[----:B------:R-:W-:-:S04]  /*10d0*/  IADD3 R2, PT, PT, -R6, RZ, RZ ;  /* 0x000000ff06027210 */ /* 0x000fc80007ffe1ff */
[----:B------:R-:W-:Y:S01]  /*10e0*/  @!P1 SHF.R.U32.HI R8, RZ, R3, R8 ;  /* 0x00000003ff089219 */ /* 0x000fe20000011608 */
[----:B------:R-:W-:-:S03]  /*10f0*/  IMAD R2, R9, R2, R5 ;  /* 0x0000000209027224 */ /* 0x000fc600078e0205 */
[----:B------:R-:W-:Y:S02]  /*1100*/  @!P1 SEL R3, R7, R8, !P0 ;  /* 0x0000000807039207 */ /* 0x000fe40004000000 */
[----:B------:R-:W-:-:S03]  /*1110*/  IADD3 R8, PT, PT, -R5, RZ, RZ ;  /* 0x000000ff05087210 */ /* 0x000fc60007ffe1ff */
[--C-:B------:R-:W-:Y:S02]  /*1120*/  @!P1 IMAD.IADD R6, R6, 0x1, -R3.reuse ;  /* 0x0000000106069824 */ /* 0x100fe400078e0a03 */
[----:B------:R-:W-:Y:S01]  /*1130*/  @!P1 IMAD R3, R2, R11, R3 ;  /* 0x0000000b02039224 */ /* 0x000fe200078e0203 */
[----:B------:R-:W-:Y:S01]  /*1140*/  IADD3 R2, PT, PT, -R7, RZ, RZ ;  /* 0x000000ff07027210 */ /* 0x000fe20007ffe1ff */
[----:B------:R-:W-:Y:S02]  /*1150*/  @!P1 IMAD R5, R6, R9, R7 ;  /* 0x0000000906059224 */ /* 0x000fe400078e0207 */
[----:B------:R-:W-:Y:S02]  /*1160*/  IMAD R8, R4, R8, R155 ;  /* 0x0000000804087224 */ /* 0x000fe400078e029b */
[----:B------:R-:W-:Y:S02]  /*1170*/  @!P1 IMAD.MOV.U32 R7, RZ, RZ, R3 ;  /* 0x000000ffff079224 */ /* 0x000fe400078e0003 */
[----:B------:R-:W-:-:S02]  /*1180*/  IMAD R2, R10, R2, R165 ;  /* 0x000000020a027224 */ /* 0x000fc400078e02a5 */
[----:B------:R-:W-:Y:S02]  /*1190*/  IMAD R155, R5, R4, R8 ;  /* 0x00000004059b7224 */ /* 0x000fe400078e0208 */
[----:B------:R-:W-:Y:S02]  /*11a0*/  IMAD R165, R7, R10, R2 ;  /* 0x0000000a07a57224 */ /* 0x000fe400078e0202 */
.L_x_15:
[----:B------:R-:W1:Y:S01]  /*11b0*/  LDCU UR4, c[0x0][0xb30] ;  /* 0x00016600ff0477ac */ /* 0x000e620008000800 */
[----:B------:R-:W2:Y:S08]  /*11c0*/  S2UR UR37, SR_CgaCtaId ;  /* 0x00000000002579c3 */ /* 0x000eb00000008800 */
[----:B------:R-:W3:Y:S01]  /*11d0*/  LDC R72, c[0x0][0xb24] ;  /* 0x0002c900ff487b82 */ /* 0x000ee20000000800 */
[----:B-1----:R-:W-:-:S09]  /*11e0*/  UISETP.NE.AND UP1, UPT, UR4, 0x1, UPT ;  /* 0x000000010400788c */ /* 0x002fd2000bf25270 */
[----:B--2---:R-:W-:Y:S05]  /*11f0*/  BRA.U UP1, `(.L_x_16) ;  /* 0x0000000101407547 */ /* 0x004fea000b800000 */
[----:B------:R-:W1:Y:S08]  /*1200*/  LDC.64 R4, c[0x0][0xb10] ;  /* 0x0002c400ff047b82 */ /* 0x000e700000000a00 */
[----:B------:R-:W2:Y:S08]  /*1210*/  LDC.64 R2, c[0x0][0xb18] ;  /* 0x0002c600ff027b82 */ /* 0x000eb00000000a00 */
[----:B------:R-:W4:Y:S08]  /*1220*/  LDC R6, c[0x0][0xb20] ;  /* 0x0002c800ff067b82 */ /* 0x000f300000000800 */
[----:B------:R-:W3:Y:S01]  /*1230*/  LDC R8, c[0x0][0xb0c] ;  /* 0x0002c300ff087b82 */ /* 0x000ee20000000800 */
[----:B-1----:R-:W-:-:S05]  /*1240*/  IMAD.HI.U32 R4, R165, R4, RZ ;  /* 0x00000004a5047227 */ /* 0x002fca00078e00ff */
[----:B------:R-:W-:Y:S01]  /*1250*/  SHF.R.U32.HI R4, RZ, R5, R4 ;  /* 0x00000005ff047219 */ /* 0x000fe20000011604 */
[----:B--2---:R-:W-:Y:S01]  /*1260*/  IMAD.HI.U32 R3, R155, R3, RZ ;  /* 0x000000039b037227 */ /* 0x004fe200078e00ff */
[----:B------:R-:W-:-:S04]  /*1270*/  ISETP.NE.AND P0, PT, R2, 0x1, PT ;  /* 0x000000010200780c */ /* 0x000fc80003f05270 */
[----:B----4-:R-:W-:-:S04]  /*1280*/  SHF.R.U32.HI R6, RZ, R6, R3 ;  /* 0x00000006ff067219 */ /* 0x010fc80000011603 */
[----:B------:R-:W-:Y:S02]  /*1290*/  SEL R3, R155, R6, !P0 ;  /* 0x000000069b037207 */ /* 0x000fe40004000000 */
[----:B---3--:R-:W-:-:S04]  /*12a0*/  ISETP.NE.AND P1, PT, R8, 0x1, PT ;  /* 0x000000010800780c */ /* 0x008fc80003f25270 */
[----:B------:R-:W-:-:S05]  /*12b0*/  SEL R4, R165, R4, !P1 ;  /* 0x00000004a5047207 */ /* 0x000fca0004800000 */
[----:B------:R-:W-:Y:S02]  /*12c0*/  IMAD.IADD R5, R3, 0x1, -R4 ;  /* 0x0000000103057824 */ /* 0x000fe400078e0a04 */
[----:B------:R-:W-:Y:S02]  /*12d0*/  IMAD.IADD R3, R4, 0x1, -R3 ;  /* 0x0000000104037824 */ /* 0x000fe400078e0a03 */
[----:B------:R-:W-:Y:S02]  /*12e0*/  IMAD R165, R5, R8, R165 ;  /* 0x0000000805a57224 */ /* 0x000fe400078e02a5 */
[----:B------:R-:W-:-:S07]  /*12f0*/  IMAD R155, R3, R2, R155 ;  /* 0x00000002039b7224 */ /* 0x000fce00078e029b */
.L_x_16:
[----:B------:R-:W-:Y:S01]  /*1300*/  BAR.SYNC.DEFER_BLOCKING 0x0 ;  /* 0x0000000000007b1d */ /* 0x000fe20000010000 */
[----:B------:R-:W-:Y:S01]  /*1310*/  UISETP.NE.AND UP1, UPT, UR8, 0x2, UPT ;  /* 0x000000020800788c */ /* 0x000fe2000bf25270 */
[----:B------:R-:W-:Y:S02]  /*1320*/  ISETP.NE.OR P5, PT, R0, 0x2, !P5 ;  /* 0x000000020000780c */ /* 0x000fe40006fa5670 */
[----:B------:R-:W-:-:S06]  /*1330*/  LOP3.LUT R2, R166, 0x1f, RZ, 0xc0, !PT ;  /* 0x0000001fa6027812 */ /* 0x000fcc00078ec0ff */
[----:B------:R-:W-:Y:S05]  /*1340*/  BRA.U UP1, `(.L_x_17) ;  /* 0x00000011015c7547 */ /* 0x000fea000b800000 */
[----:B------:R-:W1:Y:S01]  /*1350*/  LDCU UR13, c[0x0][0x38c] ;  /* 0x00007180ff0d77ac */ /* 0x000e620008000800 */
[----:B------:R-:W2:Y:S01]  /*1360*/  LDC R9, c[0x0][0x370] ;  /* 0x0000dc00ff097b82 */ /* 0x000ea20000000800 */
[----:B------:R-:W-:Y:S01]  /*1370*/  PLOP3.LUT P1, PT, PT, PT, UP2, 0x80, 0x8 ;  /* 0x000000000008781c */ /* 0x000fe20003f2f028 */
[----:B------:R-:W-:Y:S01]  /*1380*/  IMAD.MOV.U32 R15, RZ, RZ, 0x1 ;  /* 0x00000001ff0f7424 */ /* 0x000fe200078e00ff */
[----:B------:R-:W-:Y:S01]  /*1390*/  ISETP.EQ.OR P4, PT, R2, RZ, P5 ;  /* 0x000000ff0200720c */ /* 0x000fe20002f82670 */
[----:B------:R-:W-:Y:S01]  /*13a0*/  IMAD.MOV.U32 R14, RZ, RZ, RZ ;  /* 0x000000ffff0e7224 */ /* 0x000fe200078e00ff */
[----:B------:R-:W-:Y:S02]  /*13b0*/  PLOP3.LUT P1, PT, P1, PT, PT, 0x8, 0x80 ;  /* 0x000000000080781c */ /* 0x000fe40000f2e170 */
[----:B------:R-:W-:Y:S01]  /*13c0*/  CS2R R12, SRZ ;  /* 0x00000000000c7805 */ /* 0x000fe2000001ff00 */
[----:B------:R-:W-:Y:S01]  /*13d0*/  IMAD.MOV.U32 R10, RZ, RZ, 0x1 ;  /* 0x00000001ff0a7424 */ /* 0x000fe200078e00ff */
[----:B------:R-:W4:Y:S01]  /*13e0*/  LDC R0, c[0x0][0x374] ;  /* 0x0000dd00ff007b82 */ /* 0x000f220000000800 */
[----:B------:R-:W2:Y:S01]  /*13f0*/  LDCU.64 UR22, c[0x0][0x348] ;  /* 0x00006900ff1677ac */ /* 0x000ea20008000a00 */
[----:B------:R-:W-:Y:S01]  /*1400*/  UMOV UR6, URZ ;  /* 0x000000ff00067c82 */ /* 0x000fe20008000000 */
[----:B-1----:R-:W-:-:S04]  /*1410*/  UIADD3 UR5, UPT, UPT, UR13, 0x1f, URZ ;  /* 0x0000001f0d057890 */ /* 0x002fc8000fffe0ff */
[----:B------:R-:W-:-:S04]  /*1420*/  USHF.R.S32.HI UR4, URZ, 0x1f, UR5 ;  /* 0x0000001fff047899 */ /* 0x000fc80008011405 */
[----:B------:R-:W-:-:S04]  /*1430*/  ULEA.HI UR4, UR4, UR5, URZ, 0x5 ;  /* 0x0000000504047291 */ /* 0x000fc8000f8f28ff */
[----:B------:R-:W-:Y:S02]  /*1440*/  USHF.R.S32.HI UR15, URZ, 0x5, UR4 ;  /* 0x00000005ff0f7899 */ /* 0x000fe40008011404 */
[----:B------:R-:W-:Y:S02]  /*1450*/  UIADD3 UR4, UPT, UPT, UR13, -0x1, URZ ;  /* 0xffffffff0d047890 */ /* 0x000fe4000fffe0ff */
[----:B------:R-:W-:Y:S02]  /*1460*/  UISETP.LT.U32.AND UP0, UPT, UR15, 0x4, UPT ;  /* 0x000000040f00788c */ /* 0x000fe4000bf01070 */
[----:B------:R-:W-:Y:S02]  /*1470*/  UISETP.GE.U32.AND UP1, UPT, UR4, -0x3f, UPT ;  /* 0xffffffc10400788c */ /* 0x000fe4000bf26070 */
[----:B------:R-:W-:Y:S02]  /*1480*/  USEL UR14, UR15, 0x4, UP0 ;  /* 0x000000040f0e7887 */ /* 0x000fe40008000000 */
[----:B------:R-:W-:-:S02]  /*1490*/  UIADD3 UR13, UPT, UPT, UR13, 0x3e, URZ ;  /* 0x0000003e0d0d7890 */ /* 0x000fc4000fffe0ff */
[----:B------:R-:W-:Y:S02]  /*14a0*/  UIADD3 UR5, UPT, UPT, UR14, -0x1, URZ ;  /* 0xffffffff0e057890 */ /* 0x000fe4000fffe0ff */
[----:B------:R-:W-:-:S03]  /*14b0*/  UIADD3 UR7, UPT, UPT, UR15, -UR14, URZ ;  /* 0x8000000e0f077290 */ /* 0x000fc6000fffe0ff */
[----:B------:R-:W-:-:S04]  /*14c0*/  @UP1 UIADD3 UR5, UPT, UPT, UR14, URZ, URZ ;  /* 0x000000ff0e051290 */ /* 0x000fc8000fffe0ff */
[----:B--2---:R-:W-:-:S12]  /*14d0*/  UIADD3 UR5, UPT, UPT, UR5, 0x1, URZ ;  /* 0x0000000105057890 */ /* 0x004fd8000fffe0ff */
.L_x_35:
[----:B------:R-:W-:Y:S01]  /*14e0*/  UISETP.NE.AND UP0, UPT, UR37, URZ, UPT ;  /* 0x000000ff2500728c */ /* 0x000fe2000bf05270 */
[----:B------:R-:W1:Y:S08]  /*14f0*/  S2UR UR37, SR_CgaCtaId ;  /* 0x00000000002579c3 */ /* 0x000e700000008800 */
[----:B------:R-:W-:Y:S05]  /*1500*/  BRA.U UP0, `(.L_x_18) ;  /* 0x0000000100347547 */ /* 0x000fea000b800000 */
[----:B------:R-:W2:Y:S01]  /*1510*/  S2R R2, SR_CgaCtaId ;  /* 0x0000000000027919 */ /* 0x000ea20000008800 */
[----:B------:R-:W-:-:S04]  /*1520*/  MOV R3, 0x400 ;  /* 0x0000040000037802 */ /* 0x000fc80000000f00 */
[----:B--2---:R-:W-:Y:S02]  /*1530*/  LEA R3, R2, R3, 0x18 ;  /* 0x0000000302037211 */ /* 0x004fe400078ec0ff */
[----:B------:R-:W-:-:S03]  /*1540*/  SHF.L.U32 R2, R10, 0x1f, RZ ;  /* 0x0000001f0a027819 */ /* 0x000fc600000006ff */
[----:B------:R-:W-:-:S04]  /*1550*/  IMAD R3, R12, 0x8, R3 ;  /* 0x000000080c037824 */ /* 0x000fc800078e0203 */
[----:B------:R-:W2:Y:S02]  /*1560*/  SYNCS.PHASECHK.TRANS64.TRYWAIT P0, [R3+URZ+0xd0], R2 ;  /* 0x0000d002030075a7 */ /* 0x000ea400080011ff */
[----:B--2---:R-:W-:Y:S05]  /*1570*/  @!P0 BRA `(.L_x_19) ;  /* 0x00000050009c8947 */ /* 0x004fea0003800000 */
.L_x_95:
[----:B------:R-:W-:Y:S01]  /*1580*/  VIADD R12, R12, 0x1 ;  /* 0x000000010c0c7836 */ /* 0x000fe20000000000 */
[----:B------:R2:W-:Y:S04]  /*1590*/  SYNCS.ARRIVE.TRANS64.A1T0 RZ, [R3+URZ+0xc0], RZ ;  /* 0x0000c0ff03ff79a7 */ /* 0x0005e800081000ff */
[----:B------:R-:W-:-:S04]  /*15a0*/  ISETP.NE.AND P0, PT, R12, 0x2, PT ;  /* 0x000000020c00780c */ /* 0x000fc80003f05270 */
[----:B------:R-:W-:Y:S02]  /*15b0*/  SEL R12, R12, RZ, P0 ;  /* 0x000000ff0c0c7207 */ /* 0x000fe40000000000 */
[----:B--2---:R-:W-:-:S04]  /*15c0*/  SEL R3, RZ, 0x1, P0 ;  /* 0x00000001ff037807 */ /* 0x004fc80000000000 */
[----:B------:R-:W-:-:S07]  /*15d0*/  LOP3.LUT R10, R10, R3, RZ, 0x3c, !PT ;  /* 0x000000030a0a7212 */ /* 0x000fce00078e3cff */
.L_x_18:
[----:B------:R-:W-:Y:S01]  /*15e0*/  UMOV UR4, 0x400 ;  /* 0x0000040000047882 */ /* 0x000fe20000000000 */
[----:B------:R-:W-:Y:S01]  /*15f0*/  SHF.L.U32 R2, R15, 0x1f, RZ ;  /* 0x0000001f0f027819 */ /* 0x000fe200000006ff */
[----:B-1----:R-:W-:Y:S01]  /*1600*/  ULEA UR4, UR37, UR4, 0x18 ;  /* 0x0000000425047291 */ /* 0x002fe2000f8ec0ff */
[----:B------:R-:W-:Y:S01]  /*1610*/  R2UR UR35, R165 ;  /* 0x00000000a52372ca */ /* 0x000fe200000e0000 */
[----:B------:R-:W-:Y:S01]  /*1620*/  UISETP.GE.U32.AND UP0, UPT, UR13, 0x3f, UPT ;  /* 0x0000003f0d00788c */ /* 0x000fe2000bf06070 */
[----:B------:R-:W-:Y:S01]  /*1630*/  R2UR UR11, R155 ;  /* 0x000000009b0b72ca */ /* 0x000fe200000e0000 */
[----:B------:R-:W-:Y:S01]  /*1640*/  ULEA UR8, UR6, UR4, 0x3 ;  /* 0x0000000406087291 */ /* 0x000fe2000f8e18ff */
[----:B------:R-:W-:-:S08]  /*1650*/  UMOV UR24, URZ ;  /* 0x000000ff00187c82 */ /* 0x000fd00008000000 */
[----:B------:R1:W2:Y:S01]  /*1660*/  SYNCS.PHASECHK.TRANS64.TRYWAIT P0, [UR8+0x20], R2 ;  /* 0x00002002ff0075a7 */ /* 0x0002a20008001108 */
[----:B------:R-:W-:Y:S02]  /*1670*/  USHF.L.U32 UR35, UR35, 0x7, URZ ;  /* 0x0000000723237899 */ /* 0x000fe400080006ff */
[----:B------:R-:W-:Y:S01]  /*1680*/  USHF.L.U32 UR11, UR11, 0x6, URZ ;  /* 0x000000060b0b7899 */ /* 0x000fe200080006ff */
[----:B------:R-:W-:Y:S11]  /*1690*/  BRA.U !UP0, `(.L_x_20) ;  /* 0x0000000108a87547 */ /* 0x000ff6000b800000 */
[----:B------:R-:W-:Y:S01]  /*16a0*/  UMOV UR16, URZ ;  /* 0x000000ff00107c82 */ /* 0x000fe20008000000 */
[----:B------:R-:W-:-:S05]  /*16b0*/  UMOV UR17, UR6 ;  /* 0x0000000600117c82 */ /* 0x000fca0008000000 */
.L_x_25:
[----:B-1----:R-:W-:Y:S01]  /*16c0*/  ULEA UR33, UR17, UR4, 0x3 ;  /* 0x0000000411217291 */ /* 0x002fe2000f8e18ff */
[----:B--2---:R-:W-:Y:S01]  /*16d0*/  @!P5 MOV R3, 0x1800 ;  /* 0x000018000003d802 */ /* 0x004fe20000000f00 */
[----:B--2---:R-:W-:Y:S10]  /*16e0*/  @P0 BRA `(.L_x_21) ;  /* 0x00000000000c0947 */ /* 0x004ff40003800000 */
[----:B------:R-:W-:-:S04]  /*16f0*/  SHF.L.U32 R5, R15, 0x1f, RZ ;  /* 0x0000001f0f057819 */ /* 0x000fc800000006ff */
[----:B------:R-:W2:Y:S02]  /*1700*/  SYNCS.PHASECHK.TRANS64.TRYWAIT P0, [UR33+0x20], R5 ;  /* 0x00002005ff0075a7 */ /* 0x000ea40008001121 */
[----:B--2---:R-:W-:Y:S05]  /*1710*/  @!P0 BRA `(.L_x_22) ;  /* 0x0000005000488947 */ /* 0x004fea0003800000 */
.L_x_21:
[----:B------:R2:W-:Y:S01]  /*1720*/  @!P5 SYNCS.ARRIVE.TRANS64 RZ, [UR33], R3 ;  /* 0x00000003ffffd9a7 */ /* 0x0005e20008000021 */
[----:B------:R-:W-:Y:S04]  /*1730*/  BSSY.RECONVERGENT B0, `(.L_x_23) ;  /* 0x0000003000007945 */ /* 0x000fe80003800200 */
[----:B------:R-:W-:Y:S05]  /*1740*/  @P4 BRA `(.L_x_24) ;  /* 0x0000000000044947 */ /* 0x000fea0003800000 */
[----:B------:R-:W-:Y:S05]  /*1750*/  BPT.TRAP 0x1 ;  /* 0x000000040000795c */ /* 0x000fea0000300000 */
.L_x_24:
[----:B------:R-:W-:Y:S05]  /*1760*/  BSYNC.RECONVERGENT B0 ;  /* 0x0000000000007941 */ /* 0x000fea0003800200 */
.L_x_23:
[----:B------:R-:W-:Y:S02]  /*1770*/  UIADD3 UR6, UPT, UPT, UR17, 0x1, URZ ;  /* 0x0000000111067890 */ /* 0x000fe4000fffe0ff */
[----:B------:R-:W-:Y:S02]  /*1780*/  ULEA UR32, UR17, UR4, 0xc ;  /* 0x0000000411207291 */ /* 0x000fe4000f8e60ff */
[----:B------:R-:W-:Y:S02]  /*1790*/  UISETP.NE.AND UP0, UPT, UR6, 0x4, UPT ;  /* 0x000000040600788c */ /* 0x000fe4000bf05270 */
[----:B------:R-:W-:Y:S02]  /*17a0*/  UIADD3 UR26, UP1, UPT, UR22, 0x80, URZ ;  /* 0x00000080161a7890 */ /* 0x000fe4000ff3e0ff */
[----:B------:R-:W-:Y:S02]  /*17b0*/  USEL UR9, URZ, 0x1, UP0 ;  /* 0x00000001ff097887 */ /* 0x000fe40008000000 */
[----:B------:R-:W-:-:S02]  /*17c0*/  USEL UR6, UR6, URZ, UP0 ;  /* 0x000000ff06067287 */ /* 0x000fc40008000000 */
[----:B------:R-:W-:Y:S02]  /*17d0*/  UIADD3 UR20, UP0, UPT, UR22, 0x180, URZ ;  /* 0x0000018016147890 */ /* 0x000fe4000ff1e0ff */
[----:B------:R-:W-:Y:S01]  /*17e0*/  ULEA UR8, UR6, UR4, 0x3 ;  /* 0x0000000406087291 */ /* 0x000fe2000f8e18ff */
[----:B------:R-:W-:Y:S01]  /*17f0*/  LOP3.LUT R15, R15, UR9, RZ, 0x3c, !PT ;  /* 0x000000090f0f7c12 */ /* 0x000fe2000f8e3cff */
[----:B------:R-:W-:Y:S02]  /*1800*/  USHF.L.U32 UR34, UR16, 0x5, URZ ;  /* 0x0000000510227899 */ /* 0x000fe400080006ff */
[----:B------:R-:W-:Y:S01]  /*1810*/  UIADD3.X UR27, UPT, UPT, URZ, UR23, URZ, UP1, !UPT ;  /* 0x00000017ff1b7290 */ /* 0x000fe20008ffe4ff */
[----:B-1----:R-:W-:Y:S01]  /*1820*/  SHF.L.U32 R2, R15, 0x1f, RZ ;  /* 0x0000001f0f027819 */ /* 0x002fe200000006ff */
[----:B------:R-:W-:Y:S02]  /*1830*/  UIADD3 UR32, UPT, UPT, UR32, 0x4400, URZ ;  /* 0x0000440020207890 */ /* 0x000fe4000fffe0ff */
[----:B------:R-:W-:Y:S01]  /*1840*/  UIADD3.X UR21, UPT, UPT, URZ, UR23, URZ, UP0, !UPT ;  /* 0x00000017ff157290 */ /* 0x000fe200087fe4ff */
[----:B------:R1:W1:Y:S01]  /*1850*/  SYNCS.PHASECHK.TRANS64.TRYWAIT P0, [UR8+0x20], R2 ;  /* 0x00002002ff0075a7 */ /* 0x0002620008001108 */
[----:B------:R-:W-:Y:S01]  /*1860*/  ULEA UR8, UR17, UR4, 0xb ;  /* 0x0000000411087291 */ /* 0x000fe2000f8e58ff */
[----:B------:R-:W-:Y:S01]  /*1870*/  UMOV UR18, 0x0 ;  /* 0x0000000000127882 */ /* 0x000fe20000000000 */
[----:B------:R-:W-:-:S02]  /*1880*/  UMOV UR19, 0x10000000 ;  /* 0x1000000000137882 */ /* 0x000fc40000000000 */
[----:B------:R-:W-:Y:S01]  /*1890*/  UIADD3 UR8, UPT, UPT, UR8, 0x8400, URZ ;  /* 0x0000840008087890 */ /* 0x000fe2000fffe0ff */
[----:B------:R1:W-:Y:S01]  /*18a0*/  UTMALDG.3D [UR32], [UR26], desc[UR18] ;  /* 0x000012201a0075b4 */ /* 0x0003e20008011000 */
[----:B------:R-:W-:Y:S01]  /*18b0*/  UMOV UR12, UR36 ;  /* 0x00000024000c7c82 */ /* 0x000fe20008000000 */
[----:B------:R-:W-:Y:S01]  /*18c0*/  UMOV UR9, UR33 ;  /* 0x0000002100097c82 */ /* 0x000fe20008000000 */
[----:B------:R-:W-:Y:S01]  /*18d0*/  UMOV UR10, UR34 ;  /* 0x00000022000a7c82 */ /* 0x000fe20008000000 */
[----:B------:R-:W-:Y:S01]  /*18e0*/  UIADD3 UR16, UPT, UPT, UR16, 0x1, URZ ;  /* 0x0000000110107890 */ /* 0x000fe2000fffe0ff */
[----:B------:R-:W-:Y:S01]  /*18f0*/  UMOV UR24, UR5 ;  /* 0x0000000500187c82 */ /* 0x000fe20008000000 */
[----:B------:R-:W-:Y:S02]  /*1900*/  UMOV UR17, UR6 ;  /* 0x0000000600117c82 */ /* 0x000fe40008000000 */
[----:B------:R1:W-:Y:S01]  /*1910*/  UTMALDG.3D [UR8], [UR20], desc[UR18] ;  /* 0x00001208140075b4 */ /* 0x0003e20008011000 */
[----:B------:R-:W-:-:S09]  /*1920*/  UISETP.NE.AND UP0, UPT, UR16, UR5, UPT ;  /* 0x000000051000728c */ /* 0x000fd2000bf05270 */
[----:B------:R-:W-:Y:S05]  /*1930*/  BRA.U UP0, `(.L_x_25) ;  /* 0xfffffffd00607547 */ /* 0x000fea000b83ffff */
.L_x_20:
[----:B-1----:R-:W-:Y:S01]  /*1940*/  ULEA UR8, UR6, UR4, 0x3 ;  /* 0x0000000406087291 */ /* 0x002fe2000f8e18ff */
[----:B------:R-:W-:Y:S01]  /*1950*/  SHF.L.U32 R2, R15, 0x1f, RZ ;  /* 0x0000001f0f027819 */ /* 0x000fe200000006ff */
[----:B------:R-:W-:Y:S01]  /*1960*/  @!P1 SYNCS.ARRIVE.TRANS64.A1T0 RZ, [UR4+0x58], RZ ;  /* 0x000058ffffff99a7 */ /* 0x000fe20008100004 */
[----:B------:R-:W-:-:S06]  /*1970*/  UISETP.GT.AND UP0, UPT, UR15, UR14, UPT ;  /* 0x0000000e0f00728c */ /* 0x000fcc000bf04270 */
[----:B--2---:R1:W2:Y:S03]  /*1980*/  SYNCS.PHASECHK.TRANS64.TRYWAIT P0, [UR8+0x20], R2 ;  /* 0x00002002ff0075a7 */ /* 0x0042a60008001108 */
[----:B------:R-:W-:Y:S05]  /*1990*/  BRA.U !UP0, `(.L_x_26) ;  /* 0x0000000108ac7547 */ /* 0x000fea000b800000 */
[----:B------:R-:W-:Y:S01]  /*19a0*/  UIADD3 UR21, UPT, UPT, UR7, UR24, URZ ;  /* 0x0000001807157290 */ /* 0x000fe2000fffe0ff */
[----:B------:R-:W-:-:S11]  /*19b0*/  UMOV UR25, UR6 ;  /* 0x0000000600197c82 */ /* 0x000fd60008000000 */
.L_x_31:
[----:B-1----:R-:W-:Y:S01]  /*19c0*/  ULEA UR17, UR25, UR4, 0x3 ;  /* 0x0000000419117291 */ /* 0x002fe2000f8e18ff */
[----:B--2---:R-:W-:Y:S01]  /*19d0*/  @!P5 MOV R3, 0x1800 ;  /* 0x000018000003d802 */ /* 0x004fe20000000f00 */
[----:B--2---:R-:W-:Y:S10]  /*19e0*/  @P0 BRA `(.L_x_27) ;  /* 0x00000000000c0947 */ /* 0x004ff40003800000 */
[----:B------:R-:W-:-:S04]  /*19f0*/  SHF.L.U32 R5, R15, 0x1f, RZ ;  /* 0x0000001f0f057819 */ /* 0x000fc800000006ff */
[----:B------:R-:W2:Y:S02]  /*1a00*/  SYNCS.PHASECHK.TRANS64.TRYWAIT P0, [UR17+0x20], R5 ;  /* 0x00002005ff0075a7 */ /* 0x000ea40008001111 */
[----:B--2---:R-:W-:Y:S05]  /*1a10*/  @!P0 BRA `(.L_x_28) ;  /* 0x0000004c00a08947 */ /* 0x004fea0003800000 */
.L_x_27:
[----:B------:R2:W-:Y:S01]  /*1a20*/  @!P5 SYNCS.ARRIVE.TRANS64 RZ, [UR17], R3 ;  /* 0x00000003ffffd9a7 */ /* 0x0005e20008000011 */
[----:B------:R-:W-:Y:S04]  /*1a30*/  BSSY.RECONVERGENT B0, `(.L_x_29) ;  /* 0x0000003000007945 */ /* 0x000fe80003800200 */
[----:B------:R-:W-:Y:S05]  /*1a40*/  @P4 BRA `(.L_x_30) ;  /* 0x0000000000044947 */ /* 0x000fea0003800000 */
[----:B------:R-:W-:Y:S05]  /*1a50*/  BPT.TRAP 0x1 ;  /* 0x000000040000795c */ /* 0x000fea0000300000 */
.L_x_30:
[----:B------:R-:W-:Y:S05]  /*1a60*/  BSYNC.RECONVERGENT B0 ;  /* 0x0000000000007941 */ /* 0x000fea0003800200 */
.L_x_29:
        /* <DEDUP_REMOVED lines=10> */
[----:B------:R-:W-:Y:S01]  /*1b10*/  UIADD3 UR16, UPT, UPT, UR16, 0x4400, URZ ;  /* 0x0000440010107890 */ /* 0x000fe2000fffe0ff */
[----:B-1----:R-:W-:Y:S01]  /*1b20*/  SHF.L.U32 R2, R15, 0x1f, RZ ;  /* 0x0000001f0f027819 */ /* 0x002fe200000006ff */
[----:B------:R-:W-:Y:S02]  /*1b30*/  UIADD3.X UR31, UPT, UPT, URZ, UR23, URZ, UP1, !UPT ;  /* 0x00000017ff1f7290 */ /* 0x000fe40008ffe4ff */
[----:B------:R-:W-:Y:S01]  /*1b40*/  UIADD3.X UR29, UPT, UPT, URZ, UR23, URZ, UP0, !UPT ;  /* 0x00000017ff1d7290 */ /* 0x000fe200087fe4ff */
[----:B------:R1:W1:Y:S01]  /*1b50*/  SYNCS.PHASECHK.TRANS64.TRYWAIT P0, [UR8+0x20], R2 ;  /* 0x00002002ff0075a7 */ /* 0x0002620008001108 */
[----:B------:R-:W-:Y:S01]  /*1b60*/  ULEA UR8, UR25, UR4, 0xb ;  /* 0x0000000419087291 */ /* 0x000fe2000f8e58ff */
[----:B------:R-:W-:Y:S01]  /*1b70*/  UMOV UR26, 0x0 ;  /* 0x00000000001a7882 */ /* 0x000fe20000000000 */
[----:B------:R-:W-:-:S02]  /*1b80*/  UMOV UR27, 0x10000000 ;  /* 0x10000000001b7882 */ /* 0x000fc40000000000 */
[----:B------:R-:W-:Y:S01]  /*1b90*/  UIADD3 UR8, UPT, UPT, UR8, 0x8400, URZ ;  /* 0x0000840008087890 */ /* 0x000fe2000fffe0ff */
[----:B------:R-:W-:Y:S01]  /*1ba0*/  UMOV UR19, UR35 ;  /* 0x0000002300137c82 */ /* 0x000fe20008000000 */
[----:B------:R-:W-:Y:S01]  /*1bb0*/  UMOV UR20, UR36 ;  /* 0x0000002400147c82 */ /* 0x000fe20008000000 */
[----:B------:R-:W-:Y:S01]  /*1bc0*/  UMOV UR12, UR36 ;  /* 0x00000024000c7c82 */ /* 0x000fe20008000000 */
[----:B------:R-:W-:Y:S01]  /*1bd0*/  UMOV UR9, UR17 ;  /* 0x0000001100097c82 */ /* 0x000fe20008000000 */
[----:B------:R-:W-:Y:S01]  /*1be0*/  UMOV UR10, UR18 ;  /* 0x00000012000a7c82 */ /* 0x000fe20008000000 */
[----:B------:R1:W-:Y:S01]  /*1bf0*/  UTMALDG.3D [UR16], [UR30], desc[UR26] ;  /* 0x00001a101e0075b4 */ /* 0x0003e20008011000 */
[----:B------:R-:W-:Y:S01]  /*1c00*/  UIADD3 UR24, UPT, UPT, UR24, 0x1, URZ ;  /* 0x0000000118187890 */ /* 0x000fe2000fffe0ff */
[----:B------:R-:W-:-:S03]  /*1c10*/  UMOV UR25, UR6 ;  /* 0x0000000600197c82 */ /* 0x000fc60008000000 */
[----:B------:R-:W-:Y:S01]  /*1c20*/  UISETP.NE.AND UP0, UPT, UR24, UR21, UPT ;  /* 0x000000151800728c */ /* 0x000fe2000bf05270 */
[----:B------:R1:W-:Y:S08]  /*1c30*/  UTMALDG.3D [UR8], [UR28], desc[UR26] ;  /* 0x00001a081c0075b4 */ /* 0x0003f00008011000 */
[----:B------:R-:W-:Y:S05]  /*1c40*/  BRA.U UP0, `(.L_x_31) ;  /* 0xfffffffd005c7547 */ /* 0x000fea000b83ffff */
.L_x_26:
[C---:B-1----:R-:W-:Y:S01]  /*1c50*/  LEA R2, R14.reuse, UR4, 0x3 ;  /* 0x000000040e027c11 */ /* 0x042fe2000f8e18ff */
[----:B------:R-:W-:Y:S01]  /*1c60*/  NOP ;  /* 0x0000000000007918 */ /* 0x000fe20000000000 */
[----:B--2---:R-:W-:Y:S02]  /*1c70*/  SHF.L.U32 R3, R13, 0x1f, RZ ;  /* 0x0000001f0d037819 */ /* 0x004fe400000006ff */
[----:B------:R-:W-:Y:S02]  /*1c80*/  LEA R4, R14, UR4, 0x4 ;  /* 0x000000040e047c11 */ /* 0x000fe4000f8e20ff */
[----:B------:R-:W1:Y:S02]  /*1c90*/  SYNCS.PHASECHK.TRANS64.TRYWAIT P0, [R2+URZ+0x60], R3 ;  /* 0x00006003020075a7 */ /* 0x000e6400080011ff */
[----:B-1----:R-:W-:Y:S05]  /*1ca0*/  @!P0 BRA `(.L_x_32) ;  /* 0x0000004c00148947 */ /* 0x002fea0003800000 */
.L_x_98:
[----:B------:R-:W2:Y:S01]  /*1cb0*/  LDS.128 R4, [R4+0xf0] ;  /* 0x0000f00004047984 */ /* 0x000ea20000000c00 */
[----:B---3--:R-:W-:Y:S01]  /*1cc0*/  ISETP.GE.AND P0, PT, R72, 0x1, PT ;  /* 0x000000014800780c */ /* 0x008fe20003f06270 */
[----:B-1----:R-:W-:Y:S01]  /*1cd0*/  VIADD R2, R2, 0x70 ;  /* 0x0000007002027836 */ /* 0x002fe20000000000 */
[----:B------:R-:W-:Y:S01]  /*1ce0*/  @!PT LDS RZ, [RZ] ;  /* 0x00000000fffff984 */ /* 0x000fe20000000800 */
[----:B------:R-:W-:Y:S01]  /*1cf0*/  @!PT LDS RZ, [RZ] ;  /* 0x00000000fffff984 */ /* 0x000fe20000000800 */
[----:B------:R-:W-:Y:S01]  /*1d00*/  @!PT LDS RZ, [RZ] ;  /* 0x00000000fffff984 */ /* 0x000fe20000000800 */
[----:B------:R-:W-:Y:S01]  /*1d10*/  @!PT LDS RZ, [RZ] ;  /* 0x00000000fffff984 */ /* 0x000fe20000000800 */
[----:B------:R1:W-:Y:S06]  /*1d20*/  MEMBAR.ALL.CTA ;  /* 0x0000000000007992 */ /* 0x0003ec0000008000 */
[----:B-1----:R-:W1:Y:S01]  /*1d30*/  FENCE.VIEW.ASYNC.S ;  /* 0x00000000000073c6 */ /* 0x002e620000000000 */
[----:B------:R-:W-:-:S04]  /*1d40*/  PRMT R2, RZ, 0x654, R2 ;  /* 0x00000654ff027816 */ /* 0x000fc80000000002 */
[----:B-1----:R1:W-:Y:S01]  /*1d50*/  SYNCS.ARRIVE.TRANS64.RED.A1T0 RZ, [R2+URZ], RZ ;  /* 0x000000ff02ff79a7 */ /* 0x0023e200081004ff */
[----:B--2---:R-:W-:-:S13]  /*1d60*/  LOP3.LUT P2, RZ, R6, 0x1, RZ, 0xc0, !PT ;  /* 0x0000000106ff7812 */ /* 0x004fda000784c0ff */
[----:B------:R-:W-:Y:S01]  /*1d70*/  @P2 SHF.R.U32.HI R3, RZ, 0x10, R5 ;  /* 0x00000010ff032819 */ /* 0x000fe20000011605 */
[----:B------:R-:W-:Y:S01]  /*1d80*/  VOTEU.ANY UP0, P2 ;  /* 0x0000000000ff7886 */ /* 0x000fe20001000100 */
[----:B------:R-:W-:Y:S02]  /*1d90*/  @P2 MOV R11, R4 ;  /* 0x00000004000b2202 */ /* 0x000fe40000000f00 */
[----:B------:R-:W-:Y:S02]  /*1da0*/  @P2 R2UR.BROADCAST UR8, R3 ;  /* 0x00000000030822ca */ /* 0x000fe400008e0000 */
[----:B------:R-:W-:-:S11]  /*1db0*/  @P2 LOP3.LUT R8, R5, 0xffff, RZ, 0xc0, !PT ;  /* 0x0000ffff05082812 */ /* 0x000fd600078ec0ff */
[----:B------:R-:W-:Y:S01]  /*1dc0*/  @UP0 UMOV UR36, UR8 ;  /* 0x0000000800240c82 */ /* 0x000fe20008000000 */
[----:B-1----:R-:W-:Y:S05]  /*1dd0*/  @!P0 BRA `(.L_x_33) ;  /* 0x0000000000b88947 */ /* 0x002fea0003800000 */
[----:B------:R-:W4:Y:S01]  /*1de0*/  LDC.64 R4, c[0x0][0xb18] ;  /* 0x0002c600ff047b82 */ /* 0x000f220000000a00 */
[----:B------:R-:W-:-:S07]  /*1df0*/  ISETP.NE.AND P3, PT, R72, 0x1, PT ;  /* 0x000000014800780c */ /* 0x000fce0003f65270 */
[----:B------:R-:W1:Y:S08]  /*1e00*/  LDC.64 R6, c[0x0][0xb10] ;  /* 0x0002c400ff067b82 */ /* 0x000e700000000a00 */
[----:B------:R-:W2:Y:S08]  /*1e10*/  LDC R16, c[0x0][0xb20] ;  /* 0x0002c800ff107b82 */ /* 0x000eb00000000800 */
[----:B------:R-:W3:Y:S01]  /*1e20*/  LDC R18, c[0x0][0xb0c] ;  /* 0x0002c300ff127b82 */ /* 0x000ee20000000800 */
[----:B----4-:R-:W-:Y:S01]  /*1e30*/  IMAD.HI.U32 R17, R0, R5, RZ ;  /* 0x0000000500117227 */ /* 0x010fe200078e00ff */
[----:B------:R-:W-:-:S03]  /*1e40*/  ISETP.NE.AND P0, PT, R4, 0x1, PT ;  /* 0x000000010400780c */ /* 0x000fc60003f05270 */
[----:B------:R-:W-:-:S03]  /*1e50*/  IMAD.HI.U32 R5, R8, R5, RZ ;  /* 0x0000000508057227 */ /* 0x000fc600078e00ff */
[----:B------:R-:W4:Y:S01]  /*1e60*/  LDC.64 R2, c[0x0][0xb28] ;  /* 0x0002ca00ff027b82 */ /* 0x000f220000000a00 */
[----:B-1----:R-:W-:-:S04]  /*1e70*/  IMAD.HI.U32 R20, R9, R6, RZ ;  /* 0x0000000609147227 */ /* 0x002fc800078e00ff */
[----:B------:R-:W-:Y:S01]  /*1e80*/  IMAD.HI.U32 R22, R11, R6, RZ ;  /* 0x000000060b167227 */ /* 0x000fe200078e00ff */
[----:B------:R-:W-:Y:S02]  /*1e90*/  SHF.R.U32.HI R20, RZ, R7, R20 ;  /* 0x00000007ff147219 */ /* 0x000fe40000011614 */
[-C--:B--2---:R-:W-:Y:S02]  /*1ea0*/  SHF.R.U32.HI R17, RZ, R16.reuse, R17 ;  /* 0x00000010ff117219 */ /* 0x084fe40000011611 */
[----:B------:R-:W-:Y:S02]  /*1eb0*/  SHF.R.U32.HI R5, RZ, R16, R5 ;  /* 0x00000010ff057219 */ /* 0x000fe40000011605 */
[----:B------:R-:W-:Y:S02]  /*1ec0*/  SEL R17, R0, R17, !P0 ;  /* 0x0000001100117207 */ /* 0x000fe40004000000 */
[----:B------:R-:W-:Y:S02]  /*1ed0*/  SHF.R.U32.HI R22, RZ, R7, R22 ;  /* 0x00000007ff167219 */ /* 0x000fe40000011616 */
[----:B---3--:R-:W-:-:S02]  /*1ee0*/  ISETP.NE.AND P1, PT, R18, 0x1, PT ;  /* 0x000000011200780c */ /* 0x008fc40003f25270 */
[----:B------:R-:W-:Y:S02]  /*1ef0*/  SEL R5, R8, R5, !P0 ;  /* 0x0000000508057207 */ /* 0x000fe40004000000 */
[----:B------:R-:W-:Y:S02]  /*1f00*/  SEL R19, R9, R20, !P1 ;  /* 0x0000001409137207 */ /* 0x000fe40004800000 */
[----:B------:R-:W-:Y:S01]  /*1f10*/  SEL R7, R11, R22, !P1 ;  /* 0x000000160b077207 */ /* 0x000fe20004800000 */
[----:B----4-:R-:W-:-:S04]  /*1f20*/  IMAD.HI.U32 R20, R17, R2, RZ ;  /* 0x0000000211147227 */ /* 0x010fc800078e00ff */
[----:B------:R-:W-:Y:S01]  /*1f30*/  IMAD.HI.U32 R6, R19, R2, RZ ;  /* 0x0000000213067227 */ /* 0x000fe200078e00ff */
[----:B------:R-:W-:-:S04]  /*1f40*/  @P3 SHF.R.U32.HI R17, RZ, R3, R20 ;  /* 0x00000003ff113219 */ /* 0x000fc80000011614 */
[----:B------:R-:W-:Y:S01]  /*1f50*/  @P3 SHF.R.U32.HI R19, RZ, R3, R6 ;  /* 0x00000003ff133219 */ /* 0x000fe20000011606 */
[----:B------:R-:W-:-:S04]  /*1f60*/  IMAD R17, R72, R17, RZ ;  /* 0x0000001148117224 */ /* 0x000fc800078e02ff */
[----:B------:R-:W-:Y:S01]  /*1f70*/  IMAD R6, R72, R19, RZ ;  /* 0x0000001348067224 */ /* 0x000fe200078e02ff */
[C---:B------:R-:W-:Y:S02]  /*1f80*/  ISETP.GE.AND P0, PT, R5.reuse, R17, PT ;  /* 0x000000110500720c */ /* 0x040fe40003f06270 */
[----:B------:R-:W-:Y:S02]  /*1f90*/  IADD3 R17, PT, PT, -R5, RZ, RZ ;  /* 0x000000ff05117210 */ /* 0x000fe40007ffe1ff */
[----:B------:R-:W-:Y:S01]  /*1fa0*/  ISETP.GE.OR P0, PT, R7, R6, P0 ;  /* 0x000000060700720c */ /* 0x000fe20000706670 */
[----:B------:R-:W-:-:S04]  /*1fb0*/  IMAD.HI.U32 R6, R5, R2, RZ ;  /* 0x0000000205067227 */ /* 0x000fc800078e00ff */
[----:B------:R-:W-:Y:S01]  /*1fc0*/  IMAD R8, R4, R17, R8 ;  /* 0x0000001104087224 */ /* 0x000fe200078e0208 */
[----:B------:R-:W-:-:S04]  /*1fd0*/  SHF.R.U32.HI R6, RZ, R3, R6 ;  /* 0x00000003ff067219 */ /* 0x000fc80000011606 */
[----:B------:R-:W-:-:S03]  /*1fe0*/  SEL R6, R5, R6, !P3 ;  /* 0x0000000605067207 */ /* 0x000fc60005800000 */
[----:B------:R-:W-:-:S04]  /*1ff0*/  @!P0 IMAD.HI.U32 R16, R7, R2, RZ ;  /* 0x0000000207108227 */ /* 0x000fc800078e00ff */
[----:B------:R-:W-:Y:S01]  /*2000*/  IMAD.MOV R2, RZ, RZ, -R6 ;  /* 0x000000ffff027224 */ /* 0x000fe200078e0a06 */
[----:B------:R-:W-:-:S03]  /*2010*/  @!P0 SHF.R.U32.HI R16, RZ, R3, R16 ;  /* 0x00000003ff108219 */ /* 0x000fc60000011610 */
[----:B------:R-:W-:Y:S01]  /*2020*/  IMAD R2, R72, R2, R5 ;  /* 0x0000000248027224 */ /* 0x000fe200078e0205 */
[----:B------:R-:W-:-:S05]  /*2030*/  @!P0 SEL R3, R7, R16, !P3 ;  /* 0x0000001007038207 */ /* 0x000fca0005800000 */
[--C-:B------:R-:W-:Y:S02]  /*2040*/  @!P0 IMAD.IADD R6, R6, 0x1, -R3.reuse ;  /* 0x0000000106068824 */ /* 0x100fe400078e0a03 */
[----:B------:R-:W-:Y:S01]  /*2050*/  @!P0 IMAD R3, R2, R19, R3 ;  /* 0x0000001302038224 */ /* 0x000fe200078e0203 */
[----:B------:R-:W-:Y:S01]  /*2060*/  IADD3 R2, PT, PT, -R7, RZ, RZ ;  /* 0x000000ff07027210 */ /* 0x000fe20007ffe1ff */
[----:B------:R-:W-:Y:S02]  /*2070*/  @!P0 IMAD R5, R72, R6, R7 ;  /* 0x0000000648058224 */ /* 0x000fe400078e0207 */
[----:B------:R-:W-:Y:S02]  /*2080*/  @!P0 IMAD.MOV.U32 R7, RZ, RZ, R3 ;  /* 0x000000ffff078224 */ /* 0x000fe400078e0003 */
[----:B------:R-:W-:Y:S02]  /*2090*/  IMAD R2, R18, R2, R11 ;  /* 0x0000000212027224 */ /* 0x000fe400078e020b */
[----:B------:R-:W-:-:S02]  /*20a0*/  IMAD R8, R5, R4, R8 ;  /* 0x0000000405087224 */ /* 0x000fc400078e0208 */
[----:B------:R-:W-:Y:S02]  /*20b0*/  IMAD R11, R7, R18, R2 ;  /* 0x00000012070b7224 */ /* 0x000fe400078e0202 */
.L_x_33:
[----:B------:R-:W1:Y:S02]  /*20c0*/  LDCU UR8, c[0x0][0xb30] ;  /* 0x00016600ff0877ac */ /* 0x000e640008000800 */
[----:B-1----:R-:W-:-:S09]  /*20d0*/  UISETP.NE.AND UP0, UPT, UR8, 0x1, UPT ;  /* 0x000000010800788c */ /* 0x002fd2000bf05270 */
[----:B------:R-:W-:Y:S05]  /*20e0*/  BRA.U UP0, `(.L_x_34) ;  /* 0x0000000100407547 */ /* 0x000fea000b800000 */
[----:B------:R-:W1:Y:S08]  /*20f0*/  LDC.64 R4, c[0x0][0xb10] ;  /* 0x0002c400ff047b82 */ /* 0x000e700000000a00 */
[----:B------:R-:W2:Y:S08]  /*2100*/  LDC.64 R2, c[0x0][0xb18] ;  /* 0x0002c600ff027b82 */ /* 0x000eb00000000a00 */
[----:B------:R-:W3:Y:S08]  /*2110*/  LDC R6, c[0x0][0xb20] ;  /* 0x0002c800ff067b82 */ /* 0x000ef00000000800 */
[----:B------:R-:W4:Y:S01]  /*2120*/  LDC R16, c[0x0][0xb0c] ;  /* 0x0002c300ff107b82 */ /* 0x000f220000000800 */
[----:B-1----:R-:W-:-:S05]  /*2130*/  IMAD.HI.U32 R4, R11, R4, RZ ;  /* 0x000000040b047227 */ /* 0x002fca00078e00ff */
[----:B------:R-:W-:Y:S01]  /*2140*/  SHF.R.U32.HI R4, RZ, R5, R4 ;  /* 0x00000005ff047219 */ /* 0x000fe20000011604 */
[----:B--2---:R-:W-:Y:S01]  /*2150*/  IMAD.HI.U32 R3, R8, R3, RZ ;  /* 0x0000000308037227 */ /* 0x004fe200078e00ff */
[----:B------:R-:W-:-:S04]  /*2160*/  ISETP.NE.AND P0, PT, R2, 0x1, PT ;  /* 0x000000010200780c */ /* 0x000fc80003f05270 */
[----:B---3--:R-:W-:-:S04]  /*2170*/  SHF.R.U32.HI R3, RZ, R6, R3 ;  /* 0x00000006ff037219 */ /* 0x008fc80000011603 */
[----:B------:R-:W-:Y:S02]  /*2180*/  SEL R3, R8, R3, !P0 ;  /* 0x0000000308037207 */ /* 0x000fe40004000000 */
[----:B----4-:R-:W-:-:S04]  /*2190*/  ISETP.NE.AND P1, PT, R16, 0x1, PT ;  /* 0x000000011000780c */ /* 0x010fc80003f25270 */
[----:B------:R-:W-:-:S05]  /*21a0*/  SEL R4, R11, R4, !P1 ;  /* 0x000000040b047207 */ /* 0x000fca0004800000 */
[----:B------:R-:W-:Y:S02]  /*21b0*/  IMAD.IADD R5, R3, 0x1, -R4 ;  /* 0x0000000103057824 */ /* 0x000fe400078e0a04 */
[----:B------:R-:W-:Y:S02]  /*21c0*/  IMAD.IADD R3, R4, 0x1, -R3 ;  /* 0x0000000104037824 */ /* 0x000fe400078e0a03 */
[----:B------:R-:W-:Y:S02]  /*21d0*/  IMAD R11, R5, R16, R11 ;  /* 0x00000010050b7224 */ /* 0x000fe400078e020b */
[----:B------:R-:W-:-:S07]  /*21e0*/  IMAD R8, R3, R2, R8 ;  /* 0x0000000203087224 */ /* 0x000fce00078e0208 */
.L_x_34:
[----:B------:R-:W-:Y:S01]  /*21f0*/  VIADD R14, R14, 0x1 ;  /* 0x000000010e0e7836 */ /* 0x000fe20000000000 */
[----:B------:R-:W-:Y:S01]  /*2200*/  PLOP3.LUT P1, PT, PT, PT, PT, 0x80, 0x8 ;  /* 0x000000000008781c */ /* 0x000fe20003f2f070 */
[----:B------:R-:W-:Y:S02]  /*2210*/  IMAD.IADD R165, R11, 0x1, R154 ;  /* 0x000000010ba57824 */ /* 0x000fe400078e029a */
[----:B------:R-:W-:Y:S01]  /*2220*/  IMAD.IADD R155, R8, 0x1, R143 ;  /* 0x00000001089b7824 */ /* 0x000fe200078e028f */
[----:B------:R-:W-:-:S04]  /*2230*/  ISETP.NE.AND P0, PT, R14, 0x2, PT ;  /* 0x000000020e00780c */ /* 0x000fc80003f05270 */
[----:B------:R-:W-:Y:S02]  /*2240*/  SEL R2, RZ, 0x1, P0 ;  /* 0x00000001ff027807 */ /* 0x000fe40000000000 */
[----:B------:R-:W-:Y:S02]  /*2250*/  SEL R14, R14, RZ, P0 ;  /* 0x000000ff0e0e7207 */ /* 0x000fe40000000000 */
[----:B------:R-:W-:Y:S01]  /*2260*/  LOP3.LUT R13, R13, R2, RZ, 0x3c, !PT ;  /* 0x000000020d0d7212 */ /* 0x000fe200078e3cff */
[----:B------:R-:W-:Y:S06]  /*2270*/  @P2 BRA `(.L_x_35) ;  /* 0xfffffff000982947 */ /* 0x000fec000383ffff */
[----:B------:R-:W-:Y:S01]  /*2280*/  UIADD3 UR4, UPT, UPT, UR4, 0x20, URZ ;  /* 0x0000002004047890 */ /* 0x000fe2000fffe0ff */
[----:B------:R-:W-:-:S03]  /*2290*/  SHF.L.U32 R3, R15, 0x1f, RZ ;  /* 0x0000001f0f037819 */ /* 0x000fc600000006ff */
[----:B------:R-:W-:-:S09]  /*22a0*/  ULEA UR5, UR6, UR4, 0x3 ;  /* 0x0000000406057291 */ /* 0x000fd2000f8e18ff */
[----:B------:R-:W1:Y:S02]  /*22b0*/  SYNCS.PHASECHK.TRANS64.TRYWAIT P0, [UR5], R3 ;  /* 0x00000003ff0075a7 */ /* 0x000e640008001105 */
[----:B-1----:R-:W-:Y:S05]  /*22c0*/  @!P0 BRA `(.L_x_36) ;  /* 0x0000004400a08947 */ /* 0x002fea0003800000 */
.L_x_100:
[----:B------:R-:W-:-:S04]  /*22d0*/  UIADD3 UR6, UPT, UPT, UR6, 0x1, URZ ;  /* 0x0000000106067890 */ /* 0x000fc8000fffe0ff */
[----:B------:R-:W-:-:S04]  /*22e0*/  UISETP.NE.AND UP0, UPT, UR6, 0x4, UPT ;  /* 0x000000040600788c */ /* 0x000fc8000bf05270 */
[----:B------:R-:W-:Y:S02]  /*22f0*/  USEL UR7, URZ, 0x1, UP0 ;  /* 0x00000001ff077887 */ /* 0x000fe40008000000 */
[----:B------:R-:W-:-:S04]  /*2300*/  USEL UR6, UR6, URZ, UP0 ;  /* 0x000000ff06067287 */ /* 0x000fc80008000000 */
[----:B------:R-:W-:Y:S01]  /*2310*/  ULEA UR5, UR6, UR4, 0x3 ;  /* 0x0000000406057291 */ /* 0x000fe2000f8e18ff */
[----:B------:R-:W-:-:S04]  /*2320*/  LOP3.LUT R2, R15, UR7, RZ, 0x3c, !PT ;  /* 0x000000070f027c12 */ /* 0x000fc8000f8e3cff */
[----:B-1----:R-:W-:-:S04]  /*2330*/  SHF.L.U32 R3, R2, 0x1f, RZ ;  /* 0x0000001f02037819 */ /* 0x002fc800000006ff */
[----:B------:R-:W1:Y:S02]  /*2340*/  SYNCS.PHASECHK.TRANS64.TRYWAIT P0, [UR5], R3 ;  /* 0x00000003ff0075a7 */ /* 0x000e640008001105 */
[----:B-1----:R-:W-:Y:S05]  /*2350*/  @!P0 BRA `(.L_x_37) ;  /* 0x0000004400948947 */ /* 0x002fea0003800000 */
.L_x_102:
        /* <DEDUP_REMOVED lines=9> */
.L_x_104:
[----:B------:R-:W-:-:S04]  /*23f0*/  UIADD3 UR6, UPT, UPT, UR6, 0x1, URZ ;  /* 0x0000000106067890 */ /* 0x000fc8000fffe0ff */
[----:B------:R-:W-:-:S04]  /*2400*/  UISETP.NE.AND UP0, UPT, UR6, 0x4, UPT ;  /* 0x000000040600788c */ /* 0x000fc8000bf05270 */
[----:B------:R-:W-:Y:S02]  /*2410*/  USEL UR5, URZ, 0x1, UP0 ;  /* 0x00000001ff057887 */ /* 0x000fe40008000000 */
[----:B------:R-:W-:-:S04]  /*2420*/  USEL UR6, UR6, URZ, UP0 ;  /* 0x000000ff06067287 */ /* 0x000fc80008000000 */
[----:B------:R-:W-:Y:S01]  /*2430*/  ULEA UR6, UR6, UR4, 0x3 ;  /* 0x0000000406067291 */ /* 0x000fe2000f8e18ff */
[----:B-1----:R-:W-:-:S04]  /*2440*/  LOP3.LUT R3, R2, UR5, RZ, 0x3c, !PT ;  /* 0x0000000502037c12 */ /* 0x002fc8000f8e3cff */
[----:B------:R-:W-:Y:S01]  /*2450*/  SHF.L.U32 R3, R3, 0x1f, RZ ;  /* 0x0000001f03037819 */ /* 0x000fe200000006ff */
[----:B----4-:R-:W-:-:S07]  /*2460*/  IMAD.U32 R0, RZ, RZ, UR6 ;  /* 0x00000006ff007e24 */ /* 0x010fce000f8e00ff */
.L_x_39:
[----:B-1----:R1:W2:Y:S02]  /*2470*/  SYNCS.PHASECHK.TRANS64.TRYWAIT P0, [R0+URZ], R3 ;  /* 0x00000003000075a7 */ /* 0x0022a400080011ff */
[----:B--2---:R-:W-:Y:S05]  /*2480*/  @!P0 NANOSLEEP.SYNCS 0x989680 ;  /* 0x009896800000895d */ /* 0x004fea0003900000 */
[----:B------:R-:W2:Y:S02]  /*2490*/  @!P0 SYNCS.PHASECHK.TRANS64 P0, [R0+URZ], R3 ;  /* 0x00000003000085a7 */ /* 0x000ea400080010ff */
[----:B--2---:R-:W-:Y:S05]  /*24a0*/  @P0 EXIT ;  /* 0x000000000000094d */ /* 0x004fea0003800000 */
[----:B------:R-:W-:Y:S05]  /*24b0*/  BRA `(.L_x_39) ;  /* 0xfffffffc00ec7947 */ /* 0x000fea000383ffff */
.L_x_17:
[----:B------:R-:W-:-:S04]  /*24c0*/  UISETP.NE.AND UP1, UPT, UR37, URZ, UPT ;  /* 0x000000ff2500728c */ /* 0x000fc8000bf25270 */
[----:B------:R-:W-:-:S09]  /*24d0*/  UISETP.NE.OR UP1, UPT, UR8, 0x1, UP1 ;  /* 0x000000010800788c */ /* 0x000fd20008f25670 */
[----:B------:R-:W-:Y:S05]  /*24e0*/  BRA.U UP1, `(.L_x_40) ;  /* 0x0000000501487547 */ /* 0x000fea000b800000 */
[----:B------:R-:W-:Y:S01]  /*24f0*/  ISETP.NE.AND P2, PT, R2, RZ, PT ;  /* 0x000000ff0200720c */ /* 0x000fe20003f45270 */
[----:B------:R-:W-:Y:S01]  /*2500*/  IMAD.MOV.U32 R12, RZ, RZ, 0x1 ;  /* 0x00000001ff0c7424 */ /* 0x000fe200078e00ff */
[----:B------:R-:W-:Y:S02]  /*2510*/  CS2R R10, SRZ ;  /* 0x00000000000a7805 */ /* 0x000fe4000001ff00 */
[----:B------:R-:W-:Y:S01]  /*2520*/  CS2R R8, SRZ ;  /* 0x0000000000087805 */ /* 0x000fe2000001ff00 */
[----:B------:R-:W-:Y:S01]  /*2530*/  UMOV UR4, 0x400 ;  /* 0x0000040000047882 */ /* 0x000fe20000000000 */
[----:B------:R-:W-:Y:S01]  /*2540*/  UMOV UR6, URZ ;  /* 0x000000ff00067c82 */ /* 0x000fe20008000000 */
[----:B------:R-:W-:-:S12]  /*2550*/  ULEA UR37, UR37, UR4, 0x18 ;  /* 0x0000000425257291 */ /* 0x000fd8000f8ec0ff */
.L_x_44:
[----:B------:R-:W-:Y:S02]  /*2560*/  LEA R0, R8, UR37, 0x3 ;  /* 0x0000002508007c11 */ /* 0x000fe4000f8e18ff */
[----:B------:R-:W-:-:S03]  /*2570*/  SHF.L.U32 R5, R9, 0x1f, RZ ;  /* 0x0000001f09057819 */ /* 0x000fc600000006ff */
[----:B------:R-:W-:Y:S01]  /*2580*/  VIADD R4, R0, 0xd0 ;  /* 0x000000d000047836 */ /* 0x000fe20000000000 */
[----:B------:R-:W1:Y:S02]  /*2590*/  SYNCS.PHASECHK.TRANS64.TRYWAIT P0, [R0+URZ+0xc0], R5 ;  /* 0x0000c005000075a7 */ /* 0x000e6400080011ff */
[----:B-1----:R-:W-:Y:S05]  /*25a0*/  @!P0 BRA `(.L_x_41) ;  /* 0x0000004400308947 */ /* 0x002fea0003800000 */
.L_x_105:
[----:B------:R-:W-:Y:S01]  /*25b0*/  ULEA UR5, UR6, UR37, 0x3 ;  /* 0x0000002506057291 */ /* 0x000fe2000f8e18ff */
[----:B------:R-:W-:Y:S02]  /*25c0*/  PRMT R4, RZ, 0x654, R4 ;  /* 0x00000654ff047816 */ /* 0x000fe40000000004 */
[----:B-1----:R-:W-:Y:S01]  /*25d0*/  SHF.L.U32 R5, R12, 0x1f, RZ ;  /* 0x0000001f0c057819 */ /* 0x002fe200000006ff */
[----:B------:R-:W-:Y:S01]  /*25e0*/  UIADD3 UR4, UPT, UPT, UR5, 0x60, URZ ;  /* 0x0000006005047890 */ /* 0x000fe2000fffe0ff */
[----:B------:R1:W-:Y:S05]  /*25f0*/  SYNCS.ARRIVE.TRANS64.RED.A1T0 RZ, [R4+URZ], RZ ;  /* 0x000000ff04ff79a7 */ /* 0x0003ea00081004ff */
[----:B------:R-:W-:Y:S01]  /*2600*/  IMAD.U32 R7, RZ, RZ, UR4 ;  /* 0x00000004ff077e24 */ /* 0x000fe2000f8e00ff */
[----:B------:R-:W2:Y:S04]  /*2610*/  SYNCS.PHASECHK.TRANS64.TRYWAIT P0, [UR5+0x70], R5 ;  /* 0x00007005ff0075a7 */ /* 0x000ea80008001105 */
[----:B------:R-:W-:Y:S01]  /*2620*/  PRMT R6, R2, 0x654, R7 ;  /* 0x0000065402067816 */ /* 0x000fe20000000007 */
[----:B-1----:R-:W-:Y:S01]  /*2630*/  @!P2 IMAD.MOV.U32 R4, RZ, RZ, 0x10 ;  /* 0x00000010ff04a424 */ /* 0x002fe200078e00ff */
[----:B--2---:R-:W-:Y:S06]  /*2640*/  @!P0 BRA `(.L_x_42) ;  /* 0x00000044001c8947 */ /* 0x004fec0003800000 */
.L_x_107:
[----:B------:R-:W-:Y:S01]  /*2650*/  ULEA UR4, UR6, UR37, 0x4 ;  /* 0x0000002506047291 */ /* 0x000fe2000f8e20ff */
[----:B------:R-:W-:Y:S01]  /*2660*/  SEL R3, R6, R3, !P2 ;  /* 0x0000000306037207 */ /* 0x000fe20005000000 */
[----:B------:R-:W-:Y:S01]  /*2670*/  UIADD3 UR5, UPT, UPT, UR5, 0x60, URZ ;  /* 0x0000006005057890 */ /* 0x000fe2000fffe0ff */
[----:B-1----:R-:W-:Y:S01]  /*2680*/  LEA R0, R11, UR37, 0x3 ;  /* 0x000000250b007c11 */ /* 0x002fe2000f8e18ff */
[----:B------:R-:W-:Y:S01]  /*2690*/  UIADD3 UR4, UPT, UPT, UR4, 0xf0, URZ ;  /* 0x000000f004047890 */ /* 0x000fe2000fffe0ff */
[----:B------:R-:W-:Y:S01]  /*26a0*/  SHF.L.U32 R5, R10, 0x1f, RZ ;  /* 0x0000001f0a057819 */ /* 0x000fe200000006ff */
[----:B------:R1:W-:Y:S01]  /*26b0*/  @!P2 SYNCS.ARRIVE.TRANS64.RED RZ, [R3+URZ], R4 ;  /* 0x0000000403ffa9a7 */ /* 0x0003e200080004ff */
[----:B------:R-:W-:Y:S01]  /*26c0*/  UIADD3 UR6, UPT, UPT, UR6, 0x1, URZ ;  /* 0x0000000106067890 */ /* 0x000fe2000fffe0ff */
[----:B------:R-:W-:-:S03]  /*26d0*/  VIADD R8, R8, 0x1 ;  /* 0x0000000108087836 */ /* 0x000fc60000000000 */
[----:B------:R-:W-:Y:S02]  /*26e0*/  UISETP.NE.AND UP0, UPT, UR6, 0x2, UPT ;  /* 0x000000020600788c */ /* 0x000fe4000bf05270 */
[----:B------:R-:W-:Y:S06]  /*26f0*/  UGETNEXTWORKID.BROADCAST [UR4], [UR5] ;  /* 0x00000000040073ca */ /* 0x000fec0008000100 */
[----:B------:R-:W-:Y:S01]  /*2700*/  USEL UR4, URZ, 0x1, UP0 ;  /* 0x00000001ff047887 */ /* 0x000fe20008000000 */
[----:B------:R-:W-:Y:S01]  /*2710*/  ISETP.NE.AND P0, PT, R8, 0x2, PT ;  /* 0x000000020800780c */ /* 0x000fe20003f05270 */
[----:B------:R-:W-:Y:S01]  /*2720*/  USEL UR6, UR6, URZ, UP0 ;  /* 0x000000ff06067287 */ /* 0x000fe20008000000 */
[----:B------:R-:W2:Y:S03]  /*2730*/  SYNCS.PHASECHK.TRANS64.TRYWAIT P1, [R0+URZ+0x60], R5 ;  /* 0x00006005000075a7 */ /* 0x000ea600080211ff */
[----:B------:R-:W-:Y:S01]  /*2740*/  LOP3.LUT R12, R12, UR4, RZ, 0x3c, !PT ;  /* 0x000000040c0c7c12 */ /* 0x000fe2000f8e3cff */
[----:B-12---:R-:W-:Y:S07]  /*2750*/  @!P1 BRA `(.L_x_43) ;  /* 0x0000004000f09947 */ /* 0x006fee0003800000 */
.L_x_108:
[C---:B------:R-:W-:Y:S01]  /*2760*/  LEA R4, R11.reuse, UR37, 0x4 ;  /* 0x000000250b047c11 */ /* 0x040fe2000f8e20ff */
[----:B-1----:R-:W-:Y:S01]  /*2770*/  VIADD R0, R0, 0x70 ;  /* 0x0000007000007836 */ /* 0x002fe20000000000 */
[----:B------:R-:W-:Y:S01]  /*2780*/  SEL R8, R8, RZ, P0 ;  /* 0x000000ff08087207 */ /* 0x000fe20000000000 */
[----:B------:R-:W-:-:S03]  /*2790*/  VIADD R11, R11, 0x1 ;  /* 0x000000010b0b7836 */ /* 0x000fc60000000000 */
[----:B------:R-:W1:Y:S01]  /*27a0*/  LDS.128 R4, [R4+0xf0] ;  /* 0x0000f00004047984 */ /* 0x000e620000000c00 */
[----:B------:R-:W-:Y:S02]  /*27b0*/  PRMT R0, RZ, 0x654, R0 ;  /* 0x00000654ff007816 */ /* 0x000fe40000000000 */
[C---:B------:R-:W-:Y:S01]  /*27c0*/  ISETP.NE.AND P1, PT, R11.reuse, 0x2, PT ;  /* 0x000000020b00780c */ /* 0x040fe20003f25270 */
[----:B------:R-:W-:Y:S01]  /*27d0*/  @!PT LDS RZ, [RZ] ;  /* 0x00000000fffff984 */ /* 0x000fe20000000800 */
[----:B------:R-:W-:Y:S01]  /*27e0*/  @!PT LDS RZ, [RZ] ;  /* 0x00000000fffff984 */ /* 0x000fe20000000800 */
[----:B------:R-:W-:Y:S01]  /*27f0*/  @!PT LDS RZ, [RZ] ;  /* 0x00000000fffff984 */ /* 0x000fe20000000800 */
[----:B------:R-:W-:Y:S01]  /*2800*/  @!PT LDS RZ, [RZ] ;  /* 0x00000000fffff984 */ /* 0x000fe20000000800 */
[----:B------:R2:W-:Y:S06]  /*2810*/  MEMBAR.ALL.CTA ;  /* 0x0000000000007992 */ /* 0x0005ec0000008000 */
[----:B--2---:R-:W2:Y:S01]  /*2820*/  FENCE.VIEW.ASYNC.S ;  /* 0x00000000000073c6 */ /* 0x004ea20000000000 */
[----:B------:R-:W-:Y:S01]  /*2830*/  SEL R11, R11, RZ, P1 ;  /* 0x000000ff0b0b7207 */ /* 0x000fe20000800000 */
[----:B--2---:R2:W-:Y:S01]  /*2840*/  SYNCS.ARRIVE.TRANS64.RED.A1T0 RZ, [R0+URZ], RZ ;  /* 0x000000ff00ff79a7 */ /* 0x0045e200081004ff */
[----:B-1----:R-:W-:-:S02]  /*2850*/  LOP3.LUT P3, RZ, R6, 0x1, RZ, 0xc0, !PT ;  /* 0x0000000106ff7812 */ /* 0x002fc4000786c0ff */
[----:B------:R-:W-:-:S04]  /*2860*/  SEL R5, RZ, 0x1, P1 ;  /* 0x00000001ff057807 */ /* 0x000fc80000800000 */
[----:B------:R-:W-:Y:S02]  /*2870*/  LOP3.LUT R10, R10, R5, RZ, 0x3c, !PT ;  /* 0x000000050a0a7212 */ /* 0x000fe400078e3cff */
[----:B--2---:R-:W-:-:S04]  /*2880*/  SEL R0, RZ, 0x1, P0 ;  /* 0x00000001ff007807 */ /* 0x004fc80000000000 */
[----:B------:R-:W-:Y:S01]  /*2890*/  LOP3.LUT R9, R9, R0, RZ, 0x3c, !PT ;  /* 0x0000000009097212 */ /* 0x000fe200078e3cff */
[----:B------:R-:W-:Y:S06]  /*28a0*/  @P3 BRA `(.L_x_44) ;  /* 0xfffffffc002c3947 */ /* 0x000fec000383ffff */
[----:B------:R-:W-:Y:S01]  /*28b0*/  ULEA UR5, UR6, UR37, 0x3 ;  /* 0x0000002506057291 */ /* 0x000fe2000f8e18ff */
[----:B------:R-:W-:-:S08]  /*28c0*/  SHF.L.U32 R3, R12, 0x1f, RZ ;  /* 0x0000001f0c037819 */ /* 0x000fd000000006ff */
[----:B------:R-:W1:Y:S02]  /*28d0*/  SYNCS.PHASECHK.TRANS64 P0, [UR5+0x70], R3 ;  /* 0x00007003ff0075a7 */ /* 0x000e640008001005 */
[----:B-1----:R-:W-:Y:S05]  /*28e0*/  @P0 BRA `(.L_x_45) ;  /* 0x0000000000080947 */ /* 0x002fea0003800000 */
[----:B------:R-:W1:Y:S02]  /*28f0*/  SYNCS.PHASECHK.TRANS64.TRYWAIT P0, [UR5+0x70], R3 ;  /* 0x00007003ff0075a7 */ /* 0x000e640008001105 */
[----:B-1----:R-:W-:Y:S05]  /*2900*/  @!P0 BRA `(.L_x_46) ;  /* 0x0000004000988947 */ /* 0x002fea0003800000 */
.L_x_45:
[----:B------:R-:W-:-:S04]  /*2910*/  UIADD3 UR4, UPT, UPT, UR6, 0x1, URZ ;  /* 0x0000000106047890 */ /* 0x000fc8000fffe0ff */
[----:B------:R-:W-:-:S04]  /*2920*/  UISETP.NE.AND UP0, UPT, UR4, 0x2, UPT ;  /* 0x000000020400788c */ /* 0x000fc8000bf05270 */
[----:B------:R-:W-:Y:S02]  /*2930*/  USEL UR7, URZ, 0x1, UP0 ;  /* 0x00000001ff077887 */ /* 0x000fe40008000000 */
[----:B------:R-:W-:-:S04]  /*2940*/  USEL UR4, UR4, URZ, UP0 ;  /* 0x000000ff04047287 */ /* 0x000fc80008000000 */
[----:B------:R-:W-:Y:S01]  /*2950*/  ULEA UR4, UR4, UR37, 0x3 ;  /* 0x0000002504047291 */ /* 0x000fe2000f8e18ff */
[----:B-1----:R-:W-:-:S04]  /*2960*/  LOP3.LUT R3, R12, UR7, RZ, 0x3c, !PT ;  /* 0x000000070c037c12 */ /* 0x002fc8000f8e3cff */
[----:B------:R-:W-:-:S04]  /*2970*/  SHF.L.U32 R0, R3, 0x1f, RZ ;  /* 0x0000001f03007819 */ /* 0x000fc800000006ff */
[----:B------:R-:W1:Y:S02]  /*2980*/  SYNCS.PHASECHK.TRANS64 P0, [UR4+0x70], R0 ;  /* 0x00007000ff0075a7 */ /* 0x000e640008001004 */
[----:B-1----:R-:W-:Y:S05]  /*2990*/  @P0 EXIT ;  /* 0x000000000000094d */ /* 0x002fea0003800000 */
[----:B------:R-:W-:Y:S02]  /*29a0*/  SHF.L.U32 R3, R3, 0x1f, RZ ;  /* 0x0000001f03037819 */ /* 0x000fe400000006ff */
[----:B------:R-:W-:-:S07]  /*29b0*/  MOV R0, UR4 ;  /* 0x0000000400007c02 */ /* 0x000fce0008000f00 */
.L_x_47:
[----:B-1----:R1:W2:Y:S02]  /*29c0*/  SYNCS.PHASECHK.TRANS64.TRYWAIT P0, [R0+URZ+0x70], R3 ;  /* 0x00007003000075a7 */ /* 0x0022a400080011ff */
[----:B--2---:R-:W-:Y:S05]  /*29d0*/  @!P0 NANOSLEEP.SYNCS 0x989680 ;  /* 0x009896800000895d */ /* 0x004fea0003900000 */
[----:B------:R-:W2:Y:S02]  /*29e0*/  @!P0 SYNCS.PHASECHK.TRANS64 P0, [R0+URZ+0x70], R3 ;  /* 0x00007003000085a7 */ /* 0x000ea400080010ff */
[----:B--2---:R-:W-:Y:S05]  /*29f0*/  @P0 EXIT ;  /* 0x000000000000094d */ /* 0x004fea0003800000 */
[----:B------:R-:W-:Y:S05]  /*2a00*/  BRA `(.L_x_47) ;  /* 0xfffffffc00ec7947 */ /* 0x000fea000383ffff */
.L_x_40:
[----:B------:R-:W-:-:S09]  /*2a10*/  UISETP.NE.AND UP1, UPT, UR8, URZ, UPT ;  /* 0x000000ff0800728c */ /* 0x000fd2000bf25270 */
[----:B------:R-:W-:Y:S05]  /*2a20*/  BRA.U UP1, `(.L_x_48) ;  /* 0x0000000d01607547 */ /* 0x000fea000b800000 */
[----:B------:R-:W-:Y:S01]  /*2a30*/  UMOV UR4, 0x40 ;  /* 0x0000004000047882 */ /* 0x000fe20000000000 */
[----:B------:R-:W-:Y:S01]  /*2a40*/  NOP ;  /* 0x0000000000007918 */ /* 0x000fe20000000000 */
[----:B------:R-:W-:Y:S01]  /*2a50*/  ULEA UR4, UR37, UR4, 0x18 ;  /* 0x0000000425047291 */ /* 0x000fe2000f8ec0ff */
[----:B------:R-:W-:Y:S02]  /*2a60*/  UMOV UR5, 0x400 ;  /* 0x0000040000057882 */ /* 0x000fe40000000000 */
[----:B------:R-:W-:-:S06]  /*2a70*/  ULEA UR37, UR37, UR5, 0x18 ;  /* 0x0000000525257291 */ /* 0x000fcc000f8ec0ff */
[----:B------:R-:W1:Y:S02]  /*2a80*/  LDS.U8 R0, [UR4+0x1c] ;  /* 0x00001c04ff007984 */ /* 0x000e640008000000 */
[----:B-1----:R-:W-:-:S13]  /*2a90*/  ISETP.NE.AND P0, PT, R0, RZ, PT ;  /* 0x000000ff0000720c */ /* 0x002fda0003f05270 */
[----:B------:R-:W-:Y:S05]  /*2aa0*/  @P0 BRA `(.L_x_49) ;  /* 0x0000000000580947 */ /* 0x000fea0003800000 */
[----:B------:R-:W-:-:S13]  /*2ab0*/  ELECT P0, URZ, PT ;  /* 0x0000000000ff782f */ /* 0x000fda0003800000 */
[----:B------:R-:W-:Y:S05]  /*2ac0*/  @!P0 BRA `(.L_x_50) ;  /* 0x0000000000608947 */ /* 0x000fea0003800000 */
[----:B------:R-:W-:Y:S01]  /*2ad0*/  UMOV UR5, 0x10 ;  /* 0x0000001000057882 */ /* 0x000fe20000000000 */
[----:B------:R-:W-:Y:S01]  /*2ae0*/  HFMA2 R0, -RZ, RZ, 0, 5.9604644775390625e-08 ;  /* 0x00000001ff007431 */ /* 0x000fe200000001ff */
[----:B------:R-:W-:-:S03]  /*2af0*/  MOV R2, 0xffff ;  /* 0x0000ffff00027802 */ /* 0x000fc60000000f00 */
[----:B------:R-:W-:Y:S04]  /*2b00*/  DEPBAR.LE SB1, 0x36 ;  /* 0x00009d800000791a */ /* 0x000fe80000000000 */
[----:B------:R-:W1:Y:S02]  /*2b10*/  UTCATOMSWS.FIND_AND_SET.ALIGN UP0, UR5, UR5 ;  /* 0x00000005000575e3 */ /* 0x000e640008000800 */
[----:B-1----:R-:W-:Y:S01]  /*2b20*/  MOV R3, UR5 ;  /* 0x0000000500037c02 */ /* 0x002fe20008000f00 */
[----:B------:R-:W-:Y:S06]  /*2b30*/  BRA.U UP0, `(.L_x_51) ;  /* 0x0000000100187547 */ /* 0x000fec000b800000 */
.L_x_52:
[----:B------:R-:W-:Y:S05]  /*2b40*/  NANOSLEEP 0x64 ;  /* 0x000000640000795d */ /* 0x000fea0003800000 */
[----:B------:R-:W-:-:S05]  /*2b50*/  UMOV UR5, 0x10 ;  /* 0x0000001000057882 */ /* 0x000fca0000000000 */
[----:B------:R-:W-:Y:S04]  /*2b60*/  DEPBAR.LE SB1, 0x36 ;  /* 0x00009d800000791a */ /* 0x000fe80000000000 */
[----:B------:R-:W1:Y:S02]  /*2b70*/  UTCATOMSWS.FIND_AND_SET.ALIGN UP0, UR5, UR5 ;  /* 0x00000005000575e3 */ /* 0x000e640008000800 */
[----:B-1----:R-:W-:Y:S01]  /*2b80*/  MOV R3, UR5 ;  /* 0x0000000500037c02 */ /* 0x002fe20008000f00 */
[----:B------:R-:W-:Y:S05]  /*2b90*/  BRA.U !UP0, `(.L_x_52) ;  /* 0xfffffffd08e87547 */ /* 0x000fea000b83ffff */
.L_x_51:
[-C--:B------:R-:W-:Y:S02]  /*2ba0*/  SHF.L.U32 R2, R2, R3.reuse, RZ ;  /* 0x0000000302027219 */ /* 0x080fe400000006ff */
[----:B------:R-:W-:Y:S01]  /*2bb0*/  SHF.L.U32 R0, R0, R3, RZ ;  /* 0x0000000300007219 */ /* 0x000fe200000006ff */
[----:B------:R-:W-:Y:S02]  /*2bc0*/  IMAD.SHL.U32 R3, R3, 0x20, RZ ;  /* 0x0000002003037824 */ /* 0x000fe400078e00ff */
[----:B------:R1:W-:Y:S04]  /*2bd0*/  ATOMS.OR RZ, [UR4+0x14], R2 ;  /* 0x00001402ffff798c */ /* 0x0003e8000b000004 */
[----:B------:R1:W-:Y:S04]  /*2be0*/  ATOMS.OR RZ, [UR4+0x18], R0 ;  /* 0x00001800ffff798c */ /* 0x0003e8000b000004 */
[----:B------:R1:W-:Y:S01]  /*2bf0*/  STS [UR37+0x110], R3 ;  /* 0x00011003ff007988 */ /* 0x0003e20008000825 */
[----:B------:R-:W-:Y:S05]  /*2c00*/  BRA `(.L_x_50) ;  /* 0x0000000000107947 */ /* 0x000fea0003800000 */
.L_x_49:
[----:B------:R-:W-:Y:S02]  /*2c10*/  MOV R0, 0xffffffff ;  /* 0xffffffff00007802 */ /* 0x000fe40000000f00 */
[----:B------:R-:W-:-:S03]  /*2c20*/  MOV R2, 0x2c50 ;  /* 0x00002c5000027802 */ /* 0x000fc60000000f00 */
[----:B------:R1:W-:Y:S04]  /*2c30*/  STS [UR37+0x110], R0 ;  /* 0x00011000ff007988 */ /* 0x0003e80008000825 */
[----:B-1-3-5:R-:W-:Y:S05]  /*2c40*/  CALL.REL.NOINC `($__internal_1_$__cuda_sm10x_tcgen05_guardrail_trap_phase_invalid_during_alloc) ;  /* 0x0000004400147944 */ /* 0x02afea0003c00000 */
.L_x_50:
[----:B------:R-:W-:Y:S05]  /*2c50*/  WARPSYNC.ALL ;  /* 0x0000000000007948 */ /* 0x000fea0003800000 */
[----:B------:R-:W2:Y:S01]  /*2c60*/  S2UR UR6, SR_CgaCtaId ;  /* 0x00000000000679c3 */ /* 0x000ea20000008800 */
[----:B------:R-:W-:Y:S01]  /*2c70*/  UMOV UR4, 0x400 ;  /* 0x0000040000047882 */ /* 0x000fe20000000000 */
[----:B------:R-:W-:-:S06]  /*2c80*/  NOP ;  /* 0x0000000000007918 */ /* 0x000fcc0000000000 */
[----:B------:R-:W-:Y:S06]  /*2c90*/  BAR.ARV 0x6, 0xa0 ;  /* 0x0182800000007b1d */ /* 0x000fec0000002000 */
[----:B------:R-:W4:Y:S01]  /*2ca0*/  LDCU UR7, c[0x0][0x38c] ;  /* 0x00007180ff0777ac */ /* 0x000f220008000800 */
[----:B------:R-:W-:Y:S01]  /*2cb0*/  IMAD.MOV.U32 R11, RZ, RZ, 0x1 ;  /* 0x00000001ff0b7424 */ /* 0x000fe200078e00ff */
[----:B------:R-:W-:Y:S01]  /*2cc0*/  CS2R R8, SRZ ;  /* 0x0000000000087805 */ /* 0x000fe2000001ff00 */
[----:B------:R-:W-:Y:S01]  /*2cd0*/  IMAD.MOV.U32 R10, RZ, RZ, RZ ;  /* 0x000000ffff0a7224 */ /* 0x000fe200078e00ff */
[----:B------:R-:W-:Y:S01]  /*2ce0*/  UMOV UR18, URZ ;  /* 0x000000ff00127c82 */ /* 0x000fe20008000000 */
[----:B------:R-:W-:Y:S01]  /*2cf0*/  UMOV UR17, URZ ;  /* 0x000000ff00117c82 */ /* 0x000fe20008000000 */
[----:B------:R-:W-:Y:S01]  /*2d00*/  UMOV UR20, 0x0 ;  /* 0x0000000000147882 */ /* 0x000fe20000000000 */
[----:B------:R-:W-:Y:S01]  /*2d10*/  UMOV UR21, 0x8100010 ;  /* 0x0810001000157882 */ /* 0x000fe20000000000 */
[----:B--2---:R-:W-:Y:S01]  /*2d20*/  ULEA UR6, UR6, UR4, 0x18 ;  /* 0x0000000406067291 */ /* 0x004fe2000f8ec0ff */
[----:B------:R-:W2:Y:S03]  /*2d30*/  LDCU UR4, c[0x0][0x38c] ;  /* 0x00007180ff0477ac */ /* 0x000ea60008000800 */
[----:B------:R-:W-:-:S02]  /*2d40*/  UIADD3 UR11, UPT, UPT, UR6, 0x4400, URZ ;  /* 0x00004400060b7890 */ /* 0x000fc4000fffe0ff */
[----:B----4-:R-:W-:-:S03]  /*2d50*/  UIADD3 UR7, UPT, UPT, UR7, 0x1f, URZ ;  /* 0x0000001f07077890 */ /* 0x010fc6000fffe0ff */
[----:B-1----:R-:W1:Y:S01]  /*2d60*/  LDS R0, [UR6+0x110] ;  /* 0x00011006ff007984 */ /* 0x002e620008000800 */
[----:B------:R-:W-:Y:S02]  /*2d70*/  UIADD3 UR12, UPT, UPT, UR6, 0x8400, URZ ;  /* 0x00008400060c7890 */ /* 0x000fe4000fffe0ff */
[----:B------:R-:W-:Y:S02]  /*2d80*/  USHF.R.S32.HI UR5, URZ, 0x1f, UR7 ;  /* 0x0000001fff057899 */ /* 0x000fe40008011407 */
[----:B------:R-:W-:Y:S02]  /*2d90*/  USHF.R.U32.HI UR11, URZ, 0x4, UR11 ;  /* 0x00000004ff0b7899 */ /* 0x000fe4000801160b */
[----:B------:R-:W-:Y:S02]  /*2da0*/  ULEA.HI UR5, UR5, UR7, URZ, 0x5 ;  /* 0x0000000705057291 */ /* 0x000fe4000f8f28ff */
[----:B------:R-:W-:Y:S02]  /*2db0*/  USHF.R.U32.HI UR12, URZ, 0x4, UR12 ;  /* 0x00000004ff0c7899 */ /* 0x000fe4000801160c */
[----:B------:R-:W-:-:S02]  /*2dc0*/  USHF.R.S32.HI UR5, URZ, 0x5, UR5 ;  /* 0x00000005ff057899 */ /* 0x000fc40008011405 */
[----:B------:R-:W-:Y:S02]  /*2dd0*/  ULOP3.LUT UR11, UR11, 0x3fff, URZ, 0xc0, !UPT ;  /* 0x00003fff0b0b7892 */ /* 0x000fe4000f8ec0ff */
[----:B------:R-:W-:Y:S02]  /*2de0*/  UISETP.LT.AND UP0, UPT, UR5, 0x1, UPT ;  /* 0x000000010500788c */ /* 0x000fe4000bf01270 */
[----:B------:R-:W-:Y:S02]  /*2df0*/  ULOP3.LUT UR12, UR12, 0x3fff, URZ, 0xc0, !UPT ;  /* 0x00003fff0c0c7892 */ /* 0x000fe4000f8ec0ff */
[----:B------:R-:W-:Y:S02]  /*2e00*/  USEL UR10, UR5, 0x1, !UP0 ;  /* 0x00000001050a7887 */ /* 0x000fe4000c000000 */
[----:B------:R-:W-:Y:S02]  /*2e10*/  ULOP3.LUT UR11, UR11, 0x10000, URZ, 0xfc, !UPT ;  /* 0x000100000b0b7892 */ /* 0x000fe4000f8efcff */
[----:B------:R-:W-:-:S02]  /*2e20*/  ULOP3.LUT UR12, UR12, 0x10000, URZ, 0xfc, !UPT ;  /* 0x000100000c0c7892 */ /* 0x000fc4000f8efcff */
[----:B------:R-:W-:Y:S02]  /*2e30*/  UIADD3 UR10, UPT, UPT, -UR10, URZ, URZ ;  /* 0x000000ff0a0a7290 */ /* 0x000fe4000fffe1ff */
[----:B--2---:R-:W-:Y:S01]  /*2e40*/  UISETP.GE.AND UP3, UPT, UR4, 0x1, UPT ;  /* 0x000000010400788c */ /* 0x004fe2000bf66270 */
[----:B-1----:R-:W-:-:S15]  /*2e50*/  R2UR UR19, R0 ;  /* 0x00000000001372ca */ /* 0x002fde00000e0000 */
.L_x_59:
[----:B------:R-:W-:Y:S02]  /*2e60*/  LEA R0, R10, UR6, 0x3 ;  /* 0x000000060a007c11 */ /* 0x000fe4000f8e18ff */
[----:B------:R-:W-:Y:S02]  /*2e70*/  SHF.L.U32 R5, R9, 0x1f, RZ ;  /* 0x0000001f09057819 */ /* 0x000fe400000006ff */
[----:B------:R-:W-:Y:S01]  /*2e80*/  PLOP3.LUT P0, PT, PT, PT, UP3, 0x80, 0x8 ;  /* 0x000000000008781c */ /* 0x000fe20003f0f038 */
[----:B------:R-:W-:Y:S01]  /*2e90*/  VIADD R3, R0, 0x70 ;  /* 0x0000007000037836 */ /* 0x000fe20000000000 */
[----:B-1----:R-:W1:Y:S02]  /*2ea0*/  SYNCS.PHASECHK.TRANS64.TRYWAIT P1, [R0+URZ+0x60], R5 ;  /* 0x00006005000075a7 */ /* 0x002e6400080211ff */
[----:B-1--4-:R-:W-:Y:S09]  /*2eb0*/  @!P1 BRA `(.L_x_53) ;  /* 0x0000003c00449947 */ /* 0x012ff20003800000 */
.L_x_110:
[----:B------:R-:W-:Y:S01]  /*2ec0*/  LEA R4, R10, UR6, 0x4 ;  /* 0x000000060a047c11 */ /* 0x000fe2000f8e20ff */
[----:B------:R-:W-:Y:S01]  /*2ed0*/  @UP3 ULEA UR4, UR17, UR6, 0x3 ;  /* 0x0000000611043291 */ /* 0x000fe2000f8e18ff */
[----:B------:R-:W-:Y:S01]  /*2ee0*/  PLOP3.LUT P2, PT, PT, PT, PT, 0x80, 0x8 ;  /* 0x000000000008781c */ /* 0x000fe20003f4f070 */
[----:B------:R-:W-:Y:S01]  /*2ef0*/  ULEA UR9, UR18, UR6, 0x3 ;  /* 0x0000000612097291 */ /* 0x000fe2000f8e18ff */
[----:B------:R-:W-:Y:S02]  /*2f00*/  PRMT R3, RZ, 0x654, R3 ;  /* 0x00000654ff037816 */ /* 0x000fe40000000003 */
[----:B-1----:R-:W1:Y:S01]  /*2f10*/  LDS.128 R4, [R4+0xf0] ;  /* 0x0000f00004047984 */ /* 0x002e620000000c00 */
[----:B------:R-:W-:Y:S02]  /*2f20*/  @P0 SHF.L.U32 R2, R8, 0x1f, RZ ;  /* 0x0000001f08020819 */ /* 0x000fe400000006ff */
[----:B------:R-:W-:Y:S01]  /*2f30*/  SHF.L.U32 R0, R11, 0x1f, RZ ;  /* 0x0000001f0b007819 */ /* 0x000fe200000006ff */
[----:B------:R-:W-:Y:S01]  /*2f40*/  @!PT LDS RZ, [RZ] ;  /* 0x00000000fffff984 */ /* 0x000fe20000000800 */
[----:B------:R-:W-:Y:S01]  /*2f50*/  @!PT LDS RZ, [RZ] ;  /* 0x00000000fffff984 */ /* 0x000fe20000000800 */
[----:B------:R-:W-:Y:S01]  /*2f60*/  @!PT LDS RZ, [RZ] ;  /* 0x00000000fffff984 */ /* 0x000fe20000000800 */
[----:B------:R-:W-:Y:S01]  /*2f70*/  @!PT LDS RZ, [RZ] ;  /* 0x00000000fffff984 */ /* 0x000fe20000000800 */
[----:B------:R2:W-:Y:S06]  /*2f80*/  MEMBAR.ALL.CTA ;  /* 0x0000000000007992 */ /* 0x0005ec0000008000 */
[----:B--2---:R-:W2:Y:S02]  /*2f90*/  FENCE.VIEW.ASYNC.S ;  /* 0x00000000000073c6 */ /* 0x004ea40000000000 */
[----:B--2---:R2:W-:Y:S01]  /*2fa0*/  SYNCS.ARRIVE.TRANS64.RED.A1T0 RZ, [R3+URZ], RZ ;  /* 0x000000ff03ff79a7 */ /* 0x0045e200081004ff */
[----:B------:R2:W4:Y:S01]  /*2fb0*/  @P0 SYNCS.PHASECHK.TRANS64.TRYWAIT P2, [UR4], R2 ;  /* 0x00000002ff0005a7 */ /* 0x0005220008041104 */
[----:B-1----:R-:W-:Y:S01]  /*2fc0*/  LOP3.LUT P1, RZ, R6, 0x1, RZ, 0xc0, !PT ;  /* 0x0000000106ff7812 */ /* 0x002fe2000782c0ff */
[----:B------:R-:W1:Y:S02]  /*2fd0*/  SYNCS.PHASECHK.TRANS64.TRYWAIT P0, [UR9+0xa0], R0 ;  /* 0x0000a000ff0075a7 */ /* 0x000e640008001109 */
[----:B-12-4-:R-:W-:Y:S10]  /*2fe0*/  @!P0 BRA `(.L_x_54) ;  /* 0x0000003c000c8947 */ /* 0x016ff40003800000 */
.L_x_112:
[----:B------:R-:W-:Y:S01]  /*2ff0*/  IADD3 R10, PT, PT, R10, 0x1, RZ ;  /* 0x000000010a0a7810 */ /* 0x000fe20007ffe0ff */
[----:B------:R-:W-:Y:S06]  /*3000*/  BRA.U !UP3, `(.L_x_55) ;  /* 0x000000010b887547 */ /* 0x000fec000b800000 */
[----:B------:R-:W-:Y:S02]  /*3010*/  ULEA UR8, UR18, UR19, 0x6 ;  /* 0x0000001312087291 */ /* 0x000fe4000f8e30ff */
[----:B------:R-:W-:Y:S01]  /*3020*/  UPLOP3.LUT UP4, UPT, UPT, UPT, UPT, 0x40, 0x4 ;  /* 0x000000000004789c */ /* 0x000fe20003f8e870 */
[----:B------:R-:W-:Y:S01]  /*3030*/  UMOV UR16, UR10 ;  /* 0x0000000a00107c82 */ /* 0x000fe20008000000 */
[----:B------:R-:W-:Y:S01]  /*3040*/  UMOV UR15, UR5 ;  /* 0x00000005000f7c82 */ /* 0x000fe20008000000 */
[----:B------:R-:W-:-:S08]  /*3050*/  UMOV UR14, UR17 ;  /* 0x00000011000e7c82 */ /* 0x000fd00008000000 */
.L_x_58:
[----:B------:R-:W-:Y:S02]  /*3060*/  UIADD3 UR16, UPT, UPT, UR16, 0x1, URZ ;  /* 0x0000000110107890 */ /* 0x000fe4000fffe0ff */
[----:B--2---:R-:W-:Y:S02]  /*3070*/  ULEA UR7, UR14, UR6, 0x3 ;  /* 0x000000060e077291 */ /* 0x004fe4000f8e18ff */
[----:B------:R-:W-:Y:S01]  /*3080*/  UISETP.NE.AND UP0, UPT, UR16, URZ, UPT ;  /* 0x000000ff1000728c */ /* 0x000fe2000bf05270 */
[----:B----4-:R-:W-:Y:S10]  /*3090*/  @P2 BRA `(.L_x_56) ;  /* 0x00000000000c2947 */ /* 0x010ff40003800000 */
[----:B-1----:R-:W-:Y:S04]  /*30a0*/  SHF.L.U32 R3, R8, 0x1f, RZ ;  /* 0x0000001f08037819 */ /* 0x002fe800000006ff */
[----:B------:R-:W1:Y:S02]  /*30b0*/  SYNCS.PHASECHK.TRANS64.TRYWAIT P0, [UR7], R3 ;  /* 0x00000003ff0075a7 */ /* 0x000e640008001107 */
[----:B-1----:R-:W-:Y:S05]  /*30c0*/  @!P0 BRA `(.L_x_57) ;  /* 0x0000003800ec8947 */ /* 0x002fea0003800000 */
.L_x_56:
[----:B------:R-:W-:Y:S01]  /*30d0*/  UISETP.NE.AND UP1, UPT, UR15, 0x1, UPT ;  /* 0x000000010f00788c */ /* 0x000fe2000bf25270 */
[----:B------:R-:W-:Y:S01]  /*30e0*/  PLOP3.LUT P2, PT, PT, PT, PT, 0x80, 0x8 ;  /* 0x000000000008781c */ /* 0x000fe20003f4f070 */
[----:B------:R-:W-:Y:S02]  /*30f0*/  UIADD3 UR17, UPT, UPT, UR14, 0x1, URZ ;  /* 0x000000010e117890 */ /* 0x000fe4000fffe0ff */
[----:B------:R-:W-:Y:S02]  /*3100*/  ULEA UR22, UR14, UR12, 0x7 ;  /* 0x0000000c0e167291 */ /* 0x000fe4000f8e38ff */
[----:B------:R-:W-:Y:S01]  /*3110*/  UISETP.NE.AND UP2, UPT, UR17, 0x4, UPT ;  /* 0x000000041100788c */ /* 0x000fe2000bf45270 */
[----:B------:R-:W-:Y:S01]  /*3120*/  PLOP3.LUT P0, PT, PT, PT, UP1, 0x80, 0x8 ;  /* 0x000000000008781c */ /* 0x000fe20003f0f018 */
[----:B------:R-:W-:Y:S02]  /*3130*/  ULEA UR24, UR14, UR11, 0x8 ;  /* 0x0000000b0e187291 */ /* 0x000fe4000f8e40ff */
[----:B------:R-:W-:Y:S02]  /*3140*/  USEL UR13, URZ, 0x1, UP2 ;  /* 0x00000001ff0d7887 */ /* 0x000fe40009000000 */
[----:B------:R-:W-:Y:S02]  /*3150*/  USEL UR17, UR17, URZ, UP2 ;  /* 0x000000ff11117287 */ /* 0x000fe40009000000 */
[----:B------:R-:W-:Y:S02]  /*3160*/  UIADD3 UR7, UPT, UPT, UR7, 0x20, URZ ;  /* 0x0000002007077890 */ /* 0x000fe4000fffe0ff */
[----:B------:R-:W-:Y:S01]  /*3170*/  @UP1 ULEA UR4, UR17, UR6, 0x3 ;  /* 0x0000000611041291 */ /* 0x000fe2000f8e18ff */
[----:B------:R-:W-:Y:S01]  /*3180*/  LOP3.LUT R8, R8, UR13, RZ, 0x3c, !PT ;  /* 0x0000000d08087c12 */ /* 0x000fe2000f8e3cff */
[----:B------:R-:W-:Y:S01]  /*3190*/  UMOV UR23, 0xc0004010 ;  /* 0xc000401000177882 */ /* 0x000fe20000000000 */
[----:B------:R-:W-:Y:S01]  /*31a0*/  UMOV UR25, 0xc0004010 ;  /* 0xc000401000197882 */ /* 0x000fe20000000000 */
[----:B------:R-:W-:Y:S01]  /*31b0*/  UIADD3 UR15, UPT, UPT, UR15, -0x1, URZ ;  /* 0xffffffff0f0f7890 */ /* 0x000fe2000fffe0ff */
[----:B-1----:R-:W-:Y:S01]  /*31c0*/  @P0 SHF.L.U32 R0, R8, 0x1f, RZ ;  /* 0x0000001f08000819 */ /* 0x002fe200000006ff */
[----:B------:R-:W-:Y:S03]  /*31d0*/  UMOV UR14, UR17 ;  /* 0x00000011000e7c82 */ /* 0x000fe60008000000 */
[----:B------:R2:W4:Y:S01]  /*31e0*/  @P0 SYNCS.PHASECHK.TRANS64.TRYWAIT P2, [UR4], R0 ;  /* 0x00000000ff0005a7 */ /* 0x0005220008041104 */
[----:B------:R2:W-:Y:S01]  /*31f0*/  UTCQMMA gdesc[UR24], gdesc[UR22], tmem[UR8], tmem[UR20], idesc[UR21], UP4 ;  /* 0x00ff1416180075ea */ /* 0x0005e2000a000308 */
[----:B------:R-:W-:Y:S01]  /*3200*/  UPLOP3.LUT UP4, UPT, UPT, UPT, UPT, 0x80, 0x8 ;  /* 0x000000000008789c */ /* 0x000fe20003f8f070 */
[----:B------:R2:W-:Y:S01]  /*3210*/  UTCBAR [UR7], URZ ;  /* 0x000000ff070073e9 */ /* 0x0005e200080000ff */
[----:B------:R-:W-:Y:S09]  /*3220*/  BRA.U UP0, `(.L_x_58) ;  /* 0xfffffffd008c7547 */ /* 0x000ff2000b83ffff */
.L_x_55:
[----:B------:R-:W-:Y:S01]  /*3230*/  UIADD3 UR18, UPT, UPT, UR18, 0x1, URZ ;  /* 0x0000000112127890 */ /* 0x000fe2000fffe0ff */
[C---:B------:R-:W-:Y:S01]  /*3240*/  ISETP.NE.AND P0, PT, R10.reuse, 0x2, PT ;  /* 0x000000020a00780c */ /* 0x040fe20003f05270 */
[----:B------:R-:W-:Y:S02]  /*3250*/  UIADD3 UR9, UPT, UPT, UR9, 0x80, URZ ;  /* 0x0000008009097890 */ /* 0x000fe4000fffe0ff */
[----:B------:R-:W-:Y:S01]  /*3260*/  UISETP.NE.AND UP0, UPT, UR18, 0x4, UPT ;  /* 0x000000041200788c */ /* 0x000fe2000bf05270 */
[----:B-12---:R-:W-:Y:S02]  /*3270*/  SEL R0, RZ, 0x1, P0 ;  /* 0x00000001ff007807 */ /* 0x006fe40000000000 */
[----:B------:R-:W-:Y:S01]  /*3280*/  SEL R10, R10, RZ, P0 ;  /* 0x000000ff0a0a7207 */ /* 0x000fe20000000000 */
[----:B------:R-:W-:Y:S01]  /*3290*/  USEL UR4, URZ, 0x1, UP0 ;  /* 0x00000001ff047887 */ /* 0x000fe20008000000 */
[----:B------:R-:W-:Y:S01]  /*32a0*/  LOP3.LUT R9, R9, R0, RZ, 0x3c, !PT ;  /* 0x0000000009097212 */ /* 0x000fe200078e3cff */
[----:B------:R-:W-:Y:S01]  /*32b0*/  USEL UR18, UR18, URZ, UP0 ;  /* 0x000000ff12127287 */ /* 0x000fe20008000000 */
[----:B------:R1:W-:Y:S03]  /*32c0*/  UTCBAR [UR9], URZ ;  /* 0x000000ff090073e9 */ /* 0x0003e600080000ff */
[----:B------:R-:W-:Y:S01]  /*32d0*/  LOP3.LUT R11, R11, UR4, RZ, 0x3c, !PT ;  /* 0x000000040b0b7c12 */ /* 0x000fe2000f8e3cff */
[----:B------:R-:W-:Y:S07]  /*32e0*/  @P1 BRA `(.L_x_59) ;  /* 0xfffffff800dc1947 */ /* 0x000fee000383ffff */
[----:B------:R-:W2:Y:S01]  /*32f0*/  S2UR UR4, SR_CgaCtaId ;  /* 0x00000000000479c3 */ /* 0x000ea20000008800 */
[----:B------:R-:W-:Y:S01]  /*3300*/  ELECT P0, URZ, PT ;  /* 0x0000000000ff782f */ /* 0x000fe20003800000 */
[----:B------:R-:W-:Y:S01]  /*3310*/  IMAD.MOV.U32 R0, RZ, RZ, 0x1 ;  /* 0x00000001ff007424 */ /* 0x000fe200078e00ff */
[----:B------:R-:W-:Y:S01]  /*3320*/  UIADD3 UR6, UPT, UPT, UR6, 0xa0, URZ ;  /* 0x000000a006067890 */ /* 0x000fe2000fffe0ff */
[----:B------:R-:W-:Y:S01]  /*3330*/  SHF.L.U32 R3, R11, 0x1f, RZ ;  /* 0x0000001f0b037819 */ /* 0x000fe200000006ff */
[----:B------:R-:W-:-:S03]  /*3340*/  UMOV UR5, 0x40 ;  /* 0x0000004000057882 */ /* 0x000fc60000000000 */
[----:B------:R-:W-:Y:S01]  /*3350*/  UVIRTCOUNT.DEALLOC.SMPOOL 0x80 ;  /* 0x000000800000784c */ /* 0x000fe20000000000 */
[----:B--2---:R-:W-:Y:S02]  /*3360*/  ULEA UR4, UR4, UR5, 0x18 ;  /* 0x0000000504047291 */ /* 0x004fe4000f8ec0ff */
[----:B------:R-:W-:-:S07]  /*3370*/  ULEA UR5, UR18, UR6, 0x3 ;  /* 0x0000000612057291 */ /* 0x000fce000f8e18ff */
[----:B------:R2:W-:Y:S02]  /*3380*/  @P0 STS.U8 [UR4+0x1c], R0 ;  /* 0x00001c00ff000988 */ /* 0x0005e40008000004 */
[----:B------:R-:W3:Y:S02]  /*3390*/  SYNCS.PHASECHK.TRANS64.TRYWAIT P0, [UR5], R3 ;  /* 0x00000003ff0075a7 */ /* 0x000ee40008001105 */
[----:B--23--:R-:W-:Y:S05]  /*33a0*/  @!P0 BRA `(.L_x_60) ;  /* 0x00000038004c8947 */ /* 0x00cfea0003800000 */
.L_x_115:
[----:B------:R-:W-:-:S04]  /*33b0*/  UIADD3 UR7, UPT, UPT, UR18, 0x1, URZ ;  /* 0x0000000112077890 */ /* 0x000fc8000fffe0ff */
[----:B------:R-:W-:-:S04]  /*33c0*/  UISETP.NE.AND UP0, UPT, UR7, 0x4, UPT ;  /* 0x000000040700788c */ /* 0x000fc8000bf05270 */
[----:B------:R-:W-:Y:S02]  /*33d0*/  USEL UR8, URZ, 0x1, UP0 ;  /* 0x00000001ff087887 */ /* 0x000fe40008000000 */
[----:B------:R-:W-:-:S04]  /*33e0*/  USEL UR7, UR7, URZ, UP0 ;  /* 0x000000ff07077287 */ /* 0x000fc80008000000 */
[----:B------:R-:W-:Y:S01]  /*33f0*/  ULEA UR5, UR7, UR6, 0x3 ;  /* 0x0000000607057291 */ /* 0x000fe2000f8e18ff */
[----:B------:R-:W-:-:S04]  /*3400*/  LOP3.LUT R2, R11, UR8, RZ, 0x3c, !PT ;  /* 0x000000080b027c12 */ /* 0x000fc8000f8e3cff */
[----:B--2---:R-:W-:-:S04]  /*3410*/  SHF.L.U32 R3, R2, 0x1f, RZ ;  /* 0x0000001f02037819 */ /* 0x004fc800000006ff */
[----:B------:R-:W2:Y:S02]  /*3420*/  SYNCS.PHASECHK.TRANS64.TRYWAIT P0, [UR5], R3 ;  /* 0x00000003ff0075a7 */ /* 0x000ea40008001105 */
[----:B--2---:R-:W-:Y:S05]  /*3430*/  @!P0 BRA `(.L_x_61) ;  /* 0x0000003800408947 */ /* 0x004fea0003800000 */
.L_x_117:
        /* <DEDUP_REMOVED lines=9> */
.L_x_119:
[----:B------:R-:W-:-:S04]  /*34d0*/  UIADD3 UR7, UPT, UPT, UR7, 0x1, URZ ;  /* 0x0000000107077890 */ /* 0x000fc8000fffe0ff */
[----:B------:R-:W-:-:S04]  /*34e0*/  UISETP.NE.AND UP0, UPT, UR7, 0x4, UPT ;  /* 0x000000040700788c */ /* 0x000fc8000bf05270 */
[----:B------:R-:W-:Y:S02]  /*34f0*/  USEL UR5, URZ, 0x1, UP0 ;  /* 0x00000001ff057887 */ /* 0x000fe40008000000 */
[----:B------:R-:W-:-:S04]  /*3500*/  USEL UR7, UR7, URZ, UP0 ;  /* 0x000000ff07077287 */ /* 0x000fc80008000000 */
[----:B------:R-:W-:Y:S01]  /*3510*/  ULEA UR7, UR7, UR6, 0x3 ;  /* 0x0000000607077291 */ /* 0x000fe2000f8e18ff */
[----:B--2---:R-:W-:-:S04]  /*3520*/  LOP3.LUT R3, R2, UR5, RZ, 0x3c, !PT ;  /* 0x0000000502037c12 */ /* 0x004fc8000f8e3cff */
[----:B------:R-:W-:-:S04]  /*3530*/  SHF.L.U32 R3, R3, 0x1f, RZ ;  /* 0x0000001f03037819 */ /* 0x000fc800000006ff */
[----:B------:R-:W2:Y:S02]  /*3540*/  SYNCS.PHASECHK.TRANS64.TRYWAIT P0, [UR7], R3 ;  /* 0x00000003ff0075a7 */ /* 0x000ea40008001107 */
[----:B--2---:R-:W-:Y:S05]  /*3550*/  @!P0 BRA `(.L_x_63) ;  /* 0x0000003800288947 */ /* 0x004fea0003800000 */
.L_x_121:
[----:B------:R-:W-:Y:S01]  /*3560*/  NOP ;  /* 0x0000000000007918 */ /* 0x000fe20000000000 */
[----:B--2---:R-:W2:Y:S01]  /*3570*/  LDS R0, [UR4+0x14] ;  /* 0x00001404ff007984 */ /* 0x004ea20008000800 */
[----:B------:R-:W-:Y:S01]  /*3580*/  ULOP3.LUT UR6, UR19, 0xffff, URZ, 0xc0, !UPT ;  /* 0x0000ffff13067892 */ /* 0x000fe2000f8ec0ff */
[----:B------:R-:W-:Y:S01]  /*3590*/  UMOV UR8, 0xffff ;  /* 0x0000ffff00087882 */ /* 0x000fe20000000000 */
[----:B------:R-:W-:Y:S02]  /*35a0*/  UMOV UR5, 0x1 ;  /* 0x0000000100057882 */ /* 0x000fe40000000000 */
[----:B------:R-:W-:-:S04]  /*35b0*/  USHF.R.U32.HI UR6, URZ, 0x5, UR6 ;  /* 0x00000005ff067899 */ /* 0x000fc80008011606 */
[----:B------:R-:W-:Y:S02]  /*35c0*/  USHF.L.U32 UR8, UR8, UR6, URZ ;  /* 0x0000000608087299 */ /* 0x000fe400080006ff */
[----:B------:R-:W-:-:S04]  /*35d0*/  USHF.L.U32 UR5, UR5, UR6, URZ ;  /* 0x0000000605057299 */ /* 0x000fc800080006ff */
[----:B--2---:R-:W-:-:S04]  /*35e0*/  LOP3.LUT R0, R0, UR8, RZ, 0xc0, !PT ;  /* 0x0000000800007c12 */ /* 0x004fc8000f8ec0ff */
[----:B------:R-:W-:-:S13]  /*35f0*/  ISETP.NE.AND P0, PT, R0, UR8, PT ;  /* 0x0000000800007c0c */ /* 0x000fda000bf05270 */
[----:B------:R-:W-:Y:S05]  /*3600*/  @P0 BRA `(.L_x_64) ;  /* 0x0000000000580947 */ /* 0x000fea0003800000 */
[----:B------:R-:W2:Y:S02]  /*3610*/  LDS R0, [UR4+0x18] ;  /* 0x00001804ff007984 */ /* 0x000ea40008000800 */
[----:B--2---:R-:W-:-:S04]  /*3620*/  LOP3.LUT R0, R0, UR5, RZ, 0xc0, !PT ;  /* 0x0000000500007c12 */ /* 0x004fc8000f8ec0ff */
[----:B------:R-:W-:-:S13]  /*3630*/  ISETP.NE.AND P0, PT, R0, UR5, PT ;  /* 0x0000000500007c0c */ /* 0x000fda000bf05270 */
[----:B------:R-:W-:Y:S05]  /*3640*/  @P0 BRA `(.L_x_65) ;  /* 0x00000000003c0947 */ /* 0x000fea0003800000 */
[----:B------:R-:W2:Y:S01]  /*3650*/  S2R R2, SR_LANEID ;  /* 0x0000000000027919 */ /* 0x000ea20000000000 */
[----:B------:R-:W-:Y:S01]  /*3660*/  ULOP3.LUT UR8, URZ, UR8, URZ, 0x33, !UPT ;  /* 0x00000008ff087292 */ /* 0x000fe2000f8e33ff */
[----:B------:R-:W-:Y:S01]  /*3670*/  LOP3.LUT R4, RZ, UR5, RZ, 0x33, !PT ;  /* 0x00000005ff047c12 */ /* 0x000fe2000f8e33ff */
[----:B------:R-:W-:Y:S02]  /*3680*/  VOTEU.ANY UR7, UPT, PT ;  /* 0x0000000000077886 */ /* 0x000fe400038e0100 */
[----:B------:R-:W-:Y:S01]  /*3690*/  UFLO.U32 UR7, UR7 ;  /* 0x00000007000772bd */ /* 0x000fe200080e0000 */
[----:B------:R-:W3:Y:S01]  /*36a0*/  REDUX UR5, R4 ;  /* 0x00000000040573c4 */ /* 0x000ee20000000000 */
[----:B------:R-:W-:-:S06]  /*36b0*/  IMAD.U32 R0, RZ, RZ, UR8 ;  /* 0x00000008ff007e24 */ /* 0x000fcc000f8e00ff */
[----:B------:R1:W-:Y:S01]  /*36c0*/  UTCATOMSWS.AND URZ, UR8 ;  /* 0x0000000800ff79e3 */ /* 0x0003e20008000000 */
[----:B------:R-:W4:Y:S01]  /*36d0*/  REDUX UR6, R0 ;  /* 0x00000000000673c4 */ /* 0x000f220000000000 */
[----:B--2---:R-:W-:Y:S01]  /*36e0*/  ISETP.EQ.U32.AND P0, PT, R2, UR7, PT ;  /* 0x0000000702007c0c */ /* 0x004fe2000bf02070 */
[----:B---3--:R-:W-:Y:S01]  /*36f0*/  IMAD.U32 R2, RZ, RZ, UR5 ;  /* 0x00000005ff027e24 */ /* 0x008fe2000f8e00ff */
[----:B----4-:R-:W-:-:S11]  /*3700*/  MOV R3, UR6 ;  /* 0x0000000600037c02 */ /* 0x010fd60008000f00 */
[----:B------:R1:W-:Y:S04]  /*3710*/  @P0 ATOMS.AND RZ, [UR4+0x14], R3 ;  /* 0x00001403ffff098c */ /* 0x0003e8000a800004 */
[----:B------:R1:W-:Y:S01]  /*3720*/  @P0 ATOMS.AND RZ, [UR4+0x18], R2 ;  /* 0x00001802ffff098c */ /* 0x0003e2000a800004 */
[----:B------:R-:W-:Y:S05]  /*3730*/  BRA `(.L_x_66) ;  /* 0x0000000000147947 */ /* 0x000fea0003800000 */
.L_x_65:
[----:B------:R-:W-:Y:S02]  /*3740*/  MOV R2, 0x3760 ;  /* 0x0000376000027802 */ /* 0x000fe40000000f00 */
[----:B-1--45:R-:W-:Y:S05]  /*3750*/  CALL.REL.NOINC `($__internal_0_$__cuda_sm10x_tcgen05_guardrail_trap_col_being_dealloced_not_returned_by_alloc) ;  /* 0x0000003800447944 */ /* 0x032fea0003c00000 */
[----:B------:R-:W-:Y:S05]  /*3760*/  BRA `(.L_x_66) ;  /* 0x0000000000087947 */ /* 0x000fea0003800000 */
.L_x_64:
[----:B------:R-:W-:Y:S02]  /*3770*/  MOV R2, 0x3790 ;  /* 0x0000379000027802 */ /* 0x000fe40000000f00 */
[----:B-1--45:R-:W-:Y:S05]  /*3780*/  CALL.REL.NOINC `($__internal_2_$__cuda_sm10x_tcgen05_guardrail_trap_unallocated_columns_being_dealloced) ;  /* 0x0000003800507944 */ /* 0x032fea0003c00000 */
.L_x_66:
[----:B------:R-:W-:Y:S01]  /*3790*/  NOP ;  /* 0x0000000000007918 */ /* 0x000fe20000000000 */
[----:B-1----:R-:W-:Y:S05]  /*37a0*/  EXIT ;  /* 0x000000000000794d */ /* 0x002fea0003800000 */
.L_x_48:
[----:B------:R-:W-:-:S09]  /*37b0*/  UISETP.NE.OR UP2, UPT, UR8, 0x3, !UP2 ;  /* 0x000000030800788c */ /* 0x000fd2000d745670 */
[----:B------:R-:W-:Y:S05]  /*37c0*/  BRA.U UP2, `(.L_x_67) ;  /* 0x0000000902c87547 */ /* 0x000fea000b800000 */
[----:B------:R-:W1:Y:S01]  /*37d0*/  LDCU.64 UR6, c[0x0][0x888] ;  /* 0x00011100ff0677ac */ /* 0x000e620008000a00 */
[----:B------:R-:W2:Y:S01]  /*37e0*/  LDC R0, c[0x0][0xb30] ;  /* 0x0002cc00ff007b82 */ /* 0x000ea20000000800 */
[----:B------:R-:W-:Y:S01]  /*37f0*/  IMAD.MOV.U32 R30, RZ, RZ, 0x1 ;  /* 0x00000001ff1e7424 */ /* 0x000fe200078e00ff */
[----:B------:R-:W-:Y:S01]  /*3800*/  CS2R R28, SRZ ;  /* 0x00000000001c7805 */ /* 0x000fe2000001ff00 */
[----:B------:R-:W4:Y:S01]  /*3810*/  LDCU.64 UR4, c[0x0][0x890] ;  /* 0x00011200ff0477ac */ /* 0x000f220008000a00 */
[----:B------:R-:W-:Y:S01]  /*3820*/  IMAD.MOV.U32 R25, RZ, RZ, 0x2000 ;  /* 0x00002000ff197424 */ /* 0x000fe200078e00ff */
[----:B------:R-:W-:-:S03]  /*3830*/  UMOV UR8, 0x400 ;  /* 0x0000040000087882 */ /* 0x000fc60000000000 */
[----:B------:R-:W3:Y:S01]  /*3840*/  LDC R19, c[0x0][0x370] ;  /* 0x0000dc00ff137b82 */ /* 0x000ee20000000800 */
[----:B------:R-:W-:-:S07]  /*3850*/  UPLOP3.LUT UP1, UPT, UPT, UPT, UPT, 0x40, 0x4 ;  /* 0x000000000004789c */ /* 0x000fce0003f2e870 */
[----:B------:R-:W3:Y:S01]  /*3860*/  LDC R2, c[0x0][0xb0c] ;  /* 0x0002c300ff027b82 */ /* 0x000ee20000000800 */
[----:B-1----:R-:W-:Y:S02]  /*3870*/  UISETP.NE.U32.AND UP2, UPT, UR6, URZ, UPT ;  /* 0x000000ff0600728c */ /* 0x002fe4000bf45070 */
[----:B------:R-:W-:Y:S02]  /*3880*/  ULEA UR6, UR37, UR8, 0x18 ;  /* 0x0000000825067291 */ /* 0x000fe4000f8ec0ff */
[----:B------:R-:W-:Y:S02]  /*3890*/  UISETP.NE.AND.EX UP2, UPT, UR7, URZ, UPT, UP2 ;  /* 0x000000ff0700728c */ /* 0x000fe4000bf45320 */
[----:B------:R-:W-:Y:S01]  /*38a0*/  UIADD3 UR7, UPT, UPT, UR6, 0x40, URZ ;  /* 0x0000004006077890 */ /* 0x000fe2000fffe0ff */
[----:B------:R-:W1:Y:S01]  /*38b0*/  LDC R18, c[0x0][0xb20] ;  /* 0x0002c800ff127b82 */ /* 0x000e620000000800 */
[----:B----4-:R-:W-:Y:S01]  /*38c0*/  UISETP.NE.U32.AND UP3, UPT, UR4, URZ, UPT ;  /* 0x000000ff0400728c */ /* 0x010fe2000bf65070 */
[----:B--2---:R-:W-:Y:S01]  /*38d0*/  ISETP.NE.AND P1, PT, R0, 0x1, PT ;  /* 0x000000010000780c */ /* 0x004fe20003f25270 */
[----:B------:R-:W-:-:S02]  /*38e0*/  UPRMT UR37, UR37, 0x654, UR7 ;  /* 0x0000065425257896 */ /* 0x000fc40008000007 */
[----:B------:R-:W-:-:S03]  /*38f0*/  UISETP.NE.AND.EX UP3, UPT, UR5, URZ, UPT, UP3 ;  /* 0x000000ff0500728c */ /* 0x000fc6000bf65330 */
[----:B------:R-:W2:Y:S08]  /*3900*/  LDC.64 R32, c[0x0][0x348] ;  /* 0x0000d200ff207b82 */ /* 0x000eb00000000a00 */
[----:B------:R-:W4:Y:S08]  /*3910*/  LDC.64 R16, c[0x0][0xb10] ;  /* 0x0002c400ff107b82 */ /* 0x000f300000000a00 */
[----:B------:R-:W1:Y:S08]  /*3920*/  LDC.64 R6, c[0x0][0xb18] ;  /* 0x0002c600ff067b82 */ /* 0x000e700000000a00 */
[----:B------:R-:W1:Y:S08]  /*3930*/  LDC.64 R4, c[0x0][0xb28] ;  /* 0x0002ca00ff047b82 */ /* 0x000e700000000a00 */
[----:B---3--:R-:W1:Y:S02]  /*3940*/  LDC R24, c[0x0][0x374] ;  /* 0x0000dd00ff187b82 */ /* 0x008e640000000800 */
.L_x_75:
[C---:B------:R-:W-:Y:S02]  /*3950*/  LEA R0, R29.reuse, UR6, 0x3 ;  /* 0x000000061d007c11 */ /* 0x040fe4000f8e18ff */
[----:B------:R-:W-:Y:S02]  /*3960*/  SHF.L.U32 R3, R28, 0x1f, RZ ;  /* 0x0000001f1c037819 */ /* 0x000fe400000006ff */
[----:B------:R-:W-:Y:S02]  /*3970*/  LEA R20, R29, UR6, 0x4 ;  /* 0x000000061d147c11 */ /* 0x000fe4000f8e20ff */
[----:B---3--:R-:W3:Y:S02]  /*3980*/  SYNCS.PHASECHK.TRANS64.TRYWAIT P0, [R0+URZ+0x60], R3 ;  /* 0x00006003000075a7 */ /* 0x008ee400080011ff */
[----:B---3--:R-:W-:Y:S05]  /*3990*/  @!P0 BRA `(.L_x_68) ;  /* 0x0000003400308947 */ /* 0x008fea0003800000 */
.L_x_122:
[----:B------:R-:W-:Y:S01]  /*39a0*/  ISETP.GE.AND P0, PT, R72, 0x1, PT ;  /* 0x000000014800780c */ /* 0x000fe20003f06270 */
[----:B------:R-:W1:Y:S01]  /*39b0*/  LDS.128 R20, [R20+0xf0] ;  /* 0x0000f00014147984 */ /* 0x000e620000000c00 */
[----:B------:R-:W-:Y:S01]  /*39c0*/  ISETP.NE.U32.AND P4, PT, RZ, UR4, PT ;  /* 0x00000004ff007c0c */ /* 0x000fe2000bf85070 */
[----:B---3--:R-:W-:Y:S01]  /*39d0*/  VIADD R0, R0, 0x70 ;  /* 0x0000007000007836 */ /* 0x008fe20000000000 */
[----:B------:R-:W-:Y:S02]  /*39e0*/  SHF.L.U32 R26, R30, 0x1f, RZ ;  /* 0x0000001f1e1a7819 */ /* 0x000fe400000006ff */
[----:B------:R-:W-:Y:S02]  /*39f0*/  ISETP.NE.AND.EX P4, PT, RZ, UR5, PT, P4 ;  /* 0x00000005ff007c0c */ /* 0x000fe4000bf85340 */
[----:B------:R-:W-:Y:S01]  /*3a00*/  PRMT R0, RZ, 0x654, R0 ;  /* 0x00000654ff007816 */ /* 0x000fe20000000000 */
[----:B------:R-:W-:Y:S01]  /*3a10*/  @!PT LDS RZ, [RZ] ;  /* 0x00000000fffff984 */ /* 0x000fe20000000800 */
[----:B------:R-:W-:Y:S01]  /*3a20*/  @!PT LDS RZ, [RZ] ;  /* 0x00000000fffff984 */ /* 0x000fe20000000800 */
[----:B------:R-:W-:Y:S01]  /*3a30*/  @!PT LDS RZ, [RZ] ;  /* 0x00000000fffff984 */ /* 0x000fe20000000800 */
[----:B------:R-:W-:Y:S01]  /*3a40*/  @!PT LDS RZ, [RZ] ;  /* 0x00000000fffff984 */ /* 0x000fe20000000800 */
[----:B------:R3:W-:Y:S06]  /*3a50*/  MEMBAR.ALL.CTA ;  /* 0x0000000000007992 */ /* 0x0007ec0000008000 */
[----:B---3--:R-:W3:Y:S02]  /*3a60*/  FENCE.VIEW.ASYNC.S ;  /* 0x00000000000073c6 */ /* 0x008ee40000000000 */
[----:B---3--:R3:W-:Y:S01]  /*3a70*/  SYNCS.ARRIVE.TRANS64.RED.A1T0 RZ, [R0+URZ], RZ ;  /* 0x000000ff00ff79a7 */ /* 0x0087e200081004ff */
[----:B-1----:R-:W-:Y:S11]  /*3a80*/  LOP3.LUT P3, RZ, R22, 0x1, RZ, 0xc0, !PT ;  /* 0x0000000116ff7812 */ /* 0x002ff6000786c0ff */
[----:B------:R-:W-:Y:S02]  /*3a90*/  @!UPT UIADD3 URZ, UPT, UPT, URZ, URZ, URZ ;  /* 0x000000fffffff290 */ /* 0x000fe4000fffe0ff */
[----:B------:R-:W-:Y:S02]  /*3aa0*/  @P3 MOV R13, R20 ;  /* 0x00000014000d3202 */ /* 0x000fe40000000f00 */
[----:B------:R-:W-:Y:S01]  /*3ab0*/  @P3 LOP3.LUT R8, R21, 0xffff, RZ, 0xc0, !PT ;  /* 0x0000ffff15083812 */ /* 0x000fe200078ec0ff */
[----:B---3--:R-:W-:Y:S06]  /*3ac0*/  @!P0 BRA `(.L_x_69) ;  /* 0x0000000000a48947 */ /* 0x008fec0003800000 */
[----:B------:R-:W-:Y:S01]  /*3ad0*/  IMAD.HI.U32 R31, R24, R7, RZ ;  /* 0x00000007181f7227 */ /* 0x000fe200078e00ff */
[----:B------:R-:W-:Y:S02]  /*3ae0*/  ISETP.NE.AND P0, PT, R6, 0x1, PT ;  /* 0x000000010600780c */ /* 0x000fe40003f05270 */
[----:B------:R-:W-:Y:S01]  /*3af0*/  ISETP.NE.AND P2, PT, R72, 0x1, PT ;  /* 0x000000014800780c */ /* 0x000fe20003f45270 */
[----:B----4-:R-:W-:Y:S01]  /*3b00*/  IMAD.HI.U32 R34, R19, R16, RZ ;  /* 0x0000001013227227 */ /* 0x010fe200078e00ff */
[----:B------:R-:W-:Y:S02]  /*3b10*/  SHF.R.U32.HI R31, RZ, R18, R31 ;  /* 0x00000012ff1f7219 */ /* 0x000fe4000001161f */
[----:B------:R-:W-:Y:S01]  /*3b20*/  ISETP.NE.AND P5, PT, R2, 0x1, PT ;  /* 0x000000010200780c */ /* 0x000fe20003fa5270 */
[----:B------:R-:W-:Y:S01]  /*3b30*/  IMAD.HI.U32 R36, R13, R16, RZ ;  /* 0x000000100d247227 */ /* 0x000fe200078e00ff */
[----:B------:R-:W-:Y:S02]  /*3b40*/  SHF.R.U32.HI R34, RZ, R17, R34 ;  /* 0x00000011ff227219 */ /* 0x000fe40000011622 */
[----:B------:R-:W-:Y:S01]  /*3b50*/  SEL R3, R24, R31, !P0 ;  /* 0x0000001f18037207 */ /* 0x000fe20004000000 */
[C---:B------:R-:W-:Y:S01]  /*3b60*/  IMAD.HI.U32 R31, R8.reuse, R7, RZ ;  /* 0x00000007081f7227 */ /* 0x040fe200078e00ff */
[----:B------:R-:W-:Y:S02]  /*3b70*/  SEL R11, R19, R34, !P5 ;  /* 0x00000022130b7207 */ /* 0x000fe40006800000 */
[----:B------:R-:W-:Y:S01]  /*3b80*/  SHF.R.U32.HI R36, RZ, R17, R36 ;  /* 0x00000011ff247219 */ /* 0x000fe20000011624 */
[----:B------:R-:W-:Y:S01]  /*3b90*/  IMAD.HI.U32 R38, R3, R4, RZ ;  /* 0x0000000403267227 */ /* 0x000fe200078e00ff */
[----:B------:R-:W-:Y:S03]  /*3ba0*/  SHF.R.U32.HI R31, RZ, R18, R31 ;  /* 0x00000012ff1f7219 */ /* 0x000fe6000001161f */
[----:B------:R-:W-:Y:S01]  /*3bb0*/  IMAD.HI.U32 R34, R11, R4, RZ ;  /* 0x000000040b227227 */ /* 0x000fe200078e00ff */
[----:B------:R-:W-:Y:S02]  /*3bc0*/  @P2 SHF.R.U32.HI R3, RZ, R5, R38 ;  /* 0x00000005ff032219 */ /* 0x000fe40000011626 */
[----:B------:R-:W-:Y:S02]  /*3bd0*/  SEL R9, R8, R31, !P0 ;  /* 0x0000001f08097207 */ /* 0x000fe40004000000 */
[----:B------:R-:W-:Y:S01]  /*3be0*/  @P2 SHF.R.U32.HI R11, RZ, R5, R34 ;  /* 0x00000005ff0b2219 */ /* 0x000fe20000011622 */
[C---:B------:R-:W-:Y:S01]  /*3bf0*/  IMAD R10, R72.reuse, R3, RZ ;  /* 0x00000003480a7224 */ /* 0x040fe200078e02ff */
[----:B------:R-:W-:Y:S01]  /*3c00*/  SEL R3, R13, R36, !P5 ;  /* 0x000000240d037207 */ /* 0x000fe20006800000 */
[C---:B------:R-:W-:Y:S03]  /*3c10*/  IMAD.HI.U32 R14, R9.reuse, R4, RZ ;  /* 0x00000004090e7227 */ /* 0x040fe600078e00ff */
[----:B------:R-:W-:Y:S01]  /*3c20*/  ISETP.GE.AND P0, PT, R9, R10, PT ;  /* 0x0000000a0900720c */ /* 0x000fe20003f06270 */
[C---:B------:R-:W-:Y:S01]  /*3c30*/  IMAD R12, R72.reuse, R11, RZ ;  /* 0x0000000b480c7224 */ /* 0x040fe200078e02ff */
[-C--:B------:R-:W-:Y:S04]  /*3c40*/  SHF.R.U32.HI R14, RZ, R5.reuse, R14 ;  /* 0x00000005ff0e7219 */ /* 0x080fe8000001160e */
[----:B------:R-:W-:Y:S02]  /*3c50*/  ISETP.GE.OR P0, PT, R3, R12, P0 ;  /* 0x0000000c0300720c */ /* 0x000fe40000706670 */
[----:B------:R-:W-:Y:S05]  /*3c60*/  SEL R15, R9, R14, !P2 ;  /* 0x0000000e090f7207 */ /* 0x000fea0005000000 */
[----:B------:R-:W-:Y:S04]  /*3c70*/  IMAD.MOV R14, RZ, RZ, -R15 ;  /* 0x000000ffff0e7224 */ /* 0x000fe800078e0a0f */
[----:B------:R-:W-:Y:S02]  /*3c80*/  IMAD R14, R72, R14, R9 ;  /* 0x0000000e480e7224 */ /* 0x000fe400078e0209 */
[C---:B------:R-:W-:Y:S05]  /*3c90*/  @!P0 IMAD.HI.U32 R10, R3.reuse, R4, RZ ;  /* 0x00000004030a8227 */ /* 0x040fea00078e00ff */
[----:B------:R-:W-:Y:S04]  /*3ca0*/  @!P0 SHF.R.U32.HI R10, RZ, R5, R10 ;  /* 0x00000005ff0a8219 */ /* 0x000fe8000001160a */
[----:B------:R-:W-:Y:S01]  /*3cb0*/  @!P0 SEL R0, R3, R10, !P2 ;  /* 0x0000000a03008207 */ /* 0x000fe20005000000 */
[----:B------:R-:W-:Y:S03]  /*3cc0*/  IMAD.MOV R10, RZ, RZ, -R3 ;  /* 0x000000ffff0a7224 */ /* 0x000fe600078e0a03 */
[----:B------:R-:W-:Y:S01]  /*3cd0*/  @!P0 IADD3 R15, PT, PT, R15, -R0, RZ ;  /* 0x800000000f0f8210 */ /* 0x000fe20007ffe0ff */
[----:B------:R-:W-:Y:S01]  /*3ce0*/  @!P0 IMAD R0, R11, R14, R0 ;  /* 0x0000000e0b008224 */ /* 0x000fe200078e0200 */
[----:B------:R-:W-:Y:S01]  /*3cf0*/  IADD3 R11, PT, PT, -R9, RZ, RZ ;  /* 0x000000ff090b7210 */ /* 0x000fe20007ffe1ff */
[----:B------:R-:W-:Y:S02]  /*3d00*/  IMAD R13, R2, R10, R13 ;  /* 0x0000000a020d7224 */ /* 0x000fe400078e020d */
[----:B------:R-:W-:Y:S02]  /*3d10*/  @!P0 IMAD R9, R15, R72, R3 ;  /* 0x000000480f098224 */ /* 0x000fe400078e0203 */
[----:B------:R-:W-:Y:S02]  /*3d20*/  @!P0 IMAD.MOV.U32 R3, RZ, RZ, R0 ;  /* 0x000000ffff038224 */ /* 0x000fe400078e0000 */
[----:B------:R-:W-:Y:S02]  /*3d30*/  IMAD R8, R6, R11, R8 ;  /* 0x0000000b06087224 */ /* 0x000fe400078e0208 */
[----:B------:R-:W-:Y:S02]  /*3d40*/  IMAD R13, R3, R2, R13 ;  /* 0x00000002030d7224 */ /* 0x000fe400078e020d */
[----:B------:R-:W-:Y:S02]  /*3d50*/  IMAD R8, R9, R6, R8 ;  /* 0x0000000609087224 */ /* 0x000fe400078e0208 */
.L_x_69:
[----:B------:R-:W-:Y:S05]  /*3d60*/  BRA.U UP1, `(.L_x_70) ;  /* 0x0000000101107547 */ /* 0x000fea000b800000 */
[----:B------:R-:W-:Y:S04]  /*3d70*/  MOV R0, UR13 ;  /* 0x0000000d00007c02 */ /* 0x000fe80008000f00 */
[----:B------:R-:W-:Y:S04]  /*3d80*/  SHF.L.U32 R3, R0, 0x1f, RZ ;  /* 0x0000001f00037819 */ /* 0x000fe800000006ff */
[----:B------:R-:W1:Y:S02]  /*3d90*/  SYNCS.PHASECHK.TRANS64.TRYWAIT P0, [UR6+0x58], R3 ;  /* 0x00005803ff0075a7 */ /* 0x000e640008001106 */
[----:B-1----:R-:W-:Y:S05]  /*3da0*/  @!P0 BRA `(.L_x_71) ;  /* 0x0000003000408947 */ /* 0x002fea0003800000 */
.L_x_70:
[----:B------:R-:W-:Y:S05]  /*3db0*/  BRA.U !UP3, `(.L_x_72) ;  /* 0x000000010b347547 */ /* 0x000fea000b800000 */
[----:B------:R-:W-:Y:S01]  /*3dc0*/  UPLOP3.LUT UP0, UPT, UPT, UPT, UP2, 0x80, 0x8 ;  /* 0x000000000008789c */ /* 0x000fe20003f0f020 */
[----:B-1----:R-:W-:Y:S02]  /*3dd0*/  HFMA2 R0, -RZ, RZ, 0, 5.9604644775390625e-08 ;  /* 0x00000001ff007431 */ /* 0x002fe400000001ff */
[----:B------:R-:W-:Y:S03]  /*3de0*/  IMAD.MOV.U32 R164, RZ, RZ, 0x1 ;  /* 0x00000001ffa47424 */ /* 0x000fe600078e00ff */
[----:B------:R-:W-:Y:S05]  /*3df0*/  PLOP3.LUT P0, PT, PT, PT, UP0, 0x80, 0x8 ;  /* 0x000000000008781c */ /* 0x000fea0003f0f008 */
[----:B------:R-:W1:Y:S01]  /*3e00*/  @UP0 LDCU.64 UR8, c[0x0][0x888] ;  /* 0x00011100ff0807ac */ /* 0x000e620008000a00 */
[----:B------:R-:W-:Y:S07]  /*3e10*/  @UP0 UIMAD UR7, UR36, UR4, URZ ;  /* 0x00000004240702a4 */ /* 0x000fee000f8e02ff */
[----:B------:R-:W-:Y:S01]  /*3e20*/  @!P0 PRMT R164, R0, 0x7610, R164 ;  /* 0x0000761000a48816 */ /* 0x000fe200000000a4 */
[----:B-1----:R-:W-:Y:S03]  /*3e30*/  @UP0 UIMAD.WIDE UR8, UR7, 0x4, UR8 ;  /* 0x00000004070808a5 */ /* 0x002fe6000f8e0208 */
[----:B------:R-:W1:Y:S03]  /*3e40*/  @!UP0 LDCU UR7, c[0x0][0x880] ;  /* 0x00011000ff0787ac */ /* 0x000e660008000800 */
[----:B------:R-:W-:Y:S01]  /*3e50*/  IMAD.U32 R10, RZ, RZ, UR8 ;  /* 0x00000008ff0a7e24 */ /* 0x000fe2000f8e00ff */
[----:B------:R-:W-:Y:S05]  /*3e60*/  MOV R11, UR9 ;  /* 0x00000009000b7c02 */ /* 0x000fea0008000f00 */
[----:B-----5:R3:W5:Y:S02]  /*3e70*/  @P0 LDG.E R81, desc[UR40][R10.64] ;  /* 0x000000280a510981 */ /* 0x020764000c1e1900 */
[----:B-1-3--:R-:W-:Y:S07]  /*3e80*/  @!P0 IMAD.U32 R81, RZ, RZ, UR7 ;  /* 0x00000007ff518e24 */ /* 0x00afee000f8e00ff */
.L_x_72:
[----:B-----5:R-:W-:Y:S01]  /*3e90*/  @!P4 FSETP.EQ.AND P5, PT, R81, RZ, PT ;  /* 0x000000ff5100c20b */ /* 0x020fe20003fa2000 */
[----:B------:R-:W-:Y:S01]  /*3ea0*/  @!UPT UIADD3 URZ, UPT, UPT, URZ, URZ, URZ ;  /* 0x000000fffffff290 */ /* 0x000fe2000fffe0ff */
[----:B------:R-:W-:Y:S11]  /*3eb0*/  @!P4 BRA `(.L_x_73) ;  /* 0x000000000014c947 */ /* 0x000ff60003800000 */
[----:B------:R-:W-:Y:S02]  /*3ec0*/  LOP3.LUT P0, RZ, R164, 0xff, RZ, 0xc0, !PT ;  /* 0x000000ffa4ff7812 */ /* 0x000fe4000780c0ff */
[----:B------:R-:W-:Y:S04]  /*3ed0*/  PLOP3.LUT P5, PT, PT, PT, UP0, 0x80, 0x8 ;  /* 0x000000000008781c */ /* 0x000fe80003faf008 */
[----:B------:R-:W-:Y:S07]  /*3ee0*/  PLOP3.LUT P5, PT, P5, PT, PT, 0x8, 0x80 ;  /* 0x000000000080781c */ /* 0x000fee0002fae170 */
[----:B------:R-:W-:Y:S11]  /*3ef0*/  @P0 FSETP.EQ.AND P5, PT, R81, RZ, PT ;  /* 0x000000ff5100020b */ /* 0x000ff60003fa2000 */
[----:B------:R-:W-:Y:S02]  /*3f00*/  @!UPT UIADD3 URZ, UPT, UPT, URZ, URZ, URZ ;  /* 0x000000fffffff290 */ /* 0x000fe4000fffe0ff */
.L_x_73:
[----:B------:R-:W3:Y:S01]  /*3f10*/  SYNCS.PHASECHK.TRANS64.TRYWAIT P4, [UR6+0x48], R26 ;  /* 0x0000481aff0075a7 */ /* 0x000ee20008081106 */
[----:B------:R-:W-:Y:S01]  /*3f20*/  @P3 SHF.R.U32.HI R27, RZ, 0x10, R21 ;  /* 0x00000010ff1b3819 */ /* 0x000fe20000011615 */
[----:B------:R-:W-:Y:S01]  /*3f30*/  VIADD R29, R29, 0x1 ;  /* 0x000000011d1d7836 */ /* 0x000fe20000000000 */
[----:B------:R-:W5:Y:S08]  /*3f40*/  LDC.64 R14, c[0x0][0xb10] ;  /* 0x0002c400ff0e7b82 */ /* 0x000f700000000a00 */
[----:B------:R-:W2:Y:S08]  /*3f50*/  LDC.64 R10, c[0x0][0xb18] ;  /* 0x0002c600ff0a7b82 */ /* 0x000eb00000000a00 */
[----:B-1----:R-:W1:Y:S08]  /*3f60*/  @!P1 LDC R0, c[0x0][0xb20] ;  /* 0x0002c800ff009b82 */ /* 0x002e700000000800 */
[----:B------:R-:W4:Y:S01]  /*3f70*/  @!P1 LDC R3, c[0x0][0xb0c] ;  /* 0x0002c300ff039b82 */ /* 0x000f220000000800 */
[----:B-----5:R-:W-:Y:S05]  /*3f80*/  @!P1 IMAD.HI.U32 R14, R13, R14, RZ ;  /* 0x0000000e0d0e9227 */ /* 0x020fea00078e00ff */
[----:B------:R-:W-:Y:S01]  /*3f90*/  @!P1 SHF.R.U32.HI R14, RZ, R15, R14 ;  /* 0x0000000fff0e9219 */ /* 0x000fe2000001160e */
[----:B--2---:R-:W-:Y:S01]  /*3fa0*/  @!P1 IMAD.HI.U32 R11, R8, R11, RZ ;  /* 0x0000000b080b9227 */ /* 0x004fe200078e00ff */
[----:B------:R-:W-:Y:S04]  /*3fb0*/  @!P1 ISETP.NE.AND P0, PT, R10, 0x1, PT ;  /* 0x000000010a00980c */ /* 0x000fe80003f05270 */
[----:B-1----:R-:W-:Y:S02]  /*3fc0*/  @!P1 SHF.R.U32.HI R9, RZ, R0, R11 ;  /* 0x00000000ff099219 */ /* 0x002fe4000001160b */
[----:B----4-:R-:W-:Y:S02]  /*3fd0*/  @!P1 ISETP.NE.AND P2, PT, R3, 0x1, PT ;  /* 0x000000010300980c */ /* 0x010fe40003f45270 */
[----:B------:R-:W-:Y:S02]  /*3fe0*/  @!P1 SEL R9, R8, R9, !P0 ;  /* 0x0000000908099207 */ /* 0x000fe40004000000 */
[----:B------:R-:W-:Y:S02]  /*3ff0*/  ELECT P0, URZ, PT ;  /* 0x0000000000ff782f */ /* 0x000fe40003800000 */
[----:B------:R-:W-:Y:S05]  /*4000*/  @!P1 SEL R14, R13, R14, !P2 ;  /* 0x0000000e0d0e9207 */ /* 0x000fea0005000000 */
[----:B------:R-:W-:Y:S02]  /*4010*/  @!P1 IMAD.IADD R0, R9, 0x1, -R14 ;  /* 0x0000000109009824 */ /* 0x000fe400078e0a0e */
[----:B------:R-:W-:Y:S02]  /*4020*/  @!P1 IMAD.IADD R9, R14, 0x1, -R9 ;  /* 0x000000010e099824 */ /* 0x000fe400078e0a09 */
[----:B------:R-:W-:Y:S02]  /*4030*/  @!P1 IMAD R13, R0, R3, R13 ;  /* 0x00000003000d9224 */ /* 0x000fe400078e020d */
[----:B------:R-:W-:Y:S01]  /*4040*/  @!P1 IMAD R8, R9, R10, R8 ;  /* 0x0000000a09089224 */ /* 0x000fe200078e0208 */
[----:B---3--:R-:W-:Y:S06]  /*4050*/  @!P4 BRA `(.L_x_74) ;  /* 0x0000002c00acc947 */ /* 0x008fec0003800000 */
.L_x_125:
[----:B------:R-:W-:Y:S01]  /*4060*/  PLOP3.LUT P5, PT, P5, P0, PT, 0xf2, 0x2f ;  /* 0x00000000002f781c */ /* 0x000fe20002fa1e72 */
[----:B------:R-:W-:Y:S01]  /*4070*/  UMOV UR14, 0x0 ;  /* 0x00000000000e7882 */ /* 0x000fe20000000000 */
[----:B------:R-:W-:Y:S01]  /*4080*/  LOP3.LUT R30, R30, 0x1, RZ, 0x3c, !PT ;  /* 0x000000011e1e7812 */ /* 0x000fe200078e3cff */
[----:B------:R-:W-:Y:S01]  /*4090*/  UMOV UR15, 0x10000000 ;  /* 0x10000000000f7882 */ /* 0x000fe20000000000 */
[----:B------:R-:W-:Y:S01]  /*40a0*/  UMOV UR12, UR36 ;  /* 0x00000024000c7c82 */ /* 0x000fe20008000000 */
[----:B------:R-:W-:Y:S08]  /*40b0*/  @P3 R2UR UR36, R27 ;  /* 0x000000001b2432ca */ /* 0x000ff000000e0000 */
[----:B-1----:R-:W-:Y:S01]  /*40c0*/  @!P5 IADD3 R3, P0, PT, R32, 0x580, RZ ;  /* 0x000005802003d810 */ /* 0x002fe20007f1e0ff */
[----:B------:R-:W-:Y:S01]  /*40d0*/  @!P5 IMAD.SHL.U32 R155, R155, 0x40, RZ ;  /* 0x000000409b9bd824 */ /* 0x000fe200078e00ff */
[----:B------:R-:W-:Y:S01]  /*40e0*/  VOTEU.ALL UP1, P5 ;  /* 0x0000000000ff7886 */ /* 0x000fe20002820000 */
[----:B------:R-:W-:Y:S01]  /*40f0*/  @!P5 IMAD.SHL.U32 R165, R165, 0x80, RZ ;  /* 0x00000080a5a5d824 */ /* 0x000fe200078e00ff */
[----:B------:R-:W-:Y:S01]  /*4100*/  @!P5 R2UR UR8, R3 ;  /* 0x000000000308d2ca */ /* 0x000fe200000e0000 */
[----:B------:R-:W-:Y:S01]  /*4110*/  @!P5 IMAD.X R0, RZ, RZ, R33, P0 ;  /* 0x000000ffff00d224 */ /* 0x000fe200000e0621 */
[----:B------:R-:W-:Y:S01]  /*4120*/  @!P5 R2UR UR10, R155 ;  /* 0x000000009b0ad2ca */ /* 0x000fe200000e0000 */
[----:B------:R-:W-:Y:S01]  /*4130*/  @!UP1 UIADD3 UR9, UPT, UPT, UR6, 0x40, URZ ;  /* 0x0000004006099890 */ /* 0x000fe2000fffe0ff */
[----:B------:R-:W-:Y:S01]  /*4140*/  @!P5 R2UR UR11, R165 ;  /* 0x00000000a50bd2ca */ /* 0x000fe200000e0000 */
[----:B------:R-:W-:Y:S01]  /*4150*/  IMAD.IADD R155, R8, 0x1, R143 ;  /* 0x00000001089b7824 */ /* 0x000fe200078e028f */
[----:B------:R-:W-:Y:S01]  /*4160*/  @!P5 R2UR UR7, R0 ;  /* 0x000000000007d2ca */ /* 0x000fe200000e0000 */
[----:B------:R-:W-:Y:S01]  /*4170*/  IMAD.IADD R165, R13, 0x1, R154 ;  /* 0x000000010da57824 */ /* 0x000fe200078e029a */
[C---:B------:R-:W-:Y:S04]  /*4180*/  ISETP.NE.AND P0, PT, R29.reuse, 0x2, PT ;  /* 0x000000021d00780c */ /* 0x040fe80003f05270 */
[----:B------:R-:W-:Y:S01]  /*4190*/  SEL R3, RZ, 0x1, P0 ;  /* 0x00000001ff037807 */ /* 0x000fe20000000000 */
[----:B------:R-:W-:Y:S01]  /*41a0*/  IMAD.U32 R10, RZ, RZ, UR8 ;  /* 0x00000008ff0a7e24 */ /* 0x000fe2000f8e00ff */
[----:B------:R-:W-:Y:S01]  /*41b0*/  @!UP1 UIADD3 UR8, UPT, UPT, UR6, 0x200, URZ ;  /* 0x0000020006089890 */ /* 0x000fe2000fffe0ff */
[----:B------:R-:W-:Y:S01]  /*41c0*/  SEL R29, R29, RZ, P0 ;  /* 0x000000ff1d1d7207 */ /* 0x000fe20000000000 */
[----:B------:R-:W-:Y:S01]  /*41d0*/  VOTEU.ALL UP1, P5 ;  /* 0x0000000000ff7886 */ /* 0x000fe20002820000 */
[----:B------:R-:W-:Y:S02]  /*41e0*/  LOP3.LUT R28, R28, R3, RZ, 0x3c, !PT ;  /* 0x000000031c1c7212 */ /* 0x000fe400078e3cff */
[----:B------:R-:W-:Y:S01]  /*41f0*/  IMAD.U32 R11, RZ, RZ, UR7 ;  /* 0x00000007ff0b7e24 */ /* 0x000fe2000f8e00ff */
[----:B------:R-:W-:Y:S04]  /*4200*/  @!P5 R2UR UR16, R10 ;  /* 0x000000000a10d2ca */ /* 0x000fe800000e0000 */
[----:B------:R-:W-:Y:S11]  /*4210*/  @!P5 R2UR UR17, R11 ;  /* 0x000000000b11d2ca */ /* 0x000ff600000e0000 */
[----:B------:R-:W-:Y:S02]  /*4220*/  @!UPT UIADD3 URZ, UPT, UPT, URZ, URZ, URZ ;  /* 0x000000fffffff290 */ /* 0x000fe4000fffe0ff */
[----:B------:R3:W-:Y:S01]  /*4230*/  @!UP1 UTMALDG.3D [UR8], [UR16], desc[UR14] ;  /* 0x00000e08100095b4 */ /* 0x0007e20008011000 */
[----:B------:R3:W-:Y:S01]  /*4240*/  @!P5 SYNCS.ARRIVE.TRANS64.RED.A0TR RZ, [UR6+0x40], R25 ;  /* 0x00004019ffffd9a7 */ /* 0x0007e20008300406 */
[----:B------:R-:W-:Y:S01]  /*4250*/  UPLOP3.LUT UP1, UPT, UPT, UPT, UPT, 0x80, 0x8 ;  /* 0x000000000008789c */ /* 0x000fe20003f2f070 */
[----:B------:R-:W-:Y:S01]  /*4260*/  SYNCS.ARRIVE.TRANS64.RED.A1T0 RZ, [UR37], RZ ;  /* 0x000000ffffff79a7 */ /* 0x000fe20008100425 */
[----:B------:R-:W-:Y:S09]  /*4270*/  @P3 BRA `(.L_x_75) ;  /* 0xfffffff400b43947 */ /* 0x000ff2000383ffff */
[----:B------:R-:W-:Y:S07]  /*4280*/  MOV R0, UR6 ;  /* 0x0000000600007c02 */ /* 0x000fee0008000f00 */
.L_x_76:
[----:B-1----:R-:W-:-:S04]  /*4290*/  SHF.L.U32 R3, R30, 0x1f, RZ ;  /* 0x0000001f1e037819 */ /* 0x002fc800000006ff */
[----:B------:R1:W2:Y:S03]  /*42a0*/  SYNCS.PHASECHK.TRANS64.TRYWAIT P0, [R0+URZ+0x48], R3 ;  /* 0x00004803000075a7 */ /* 0x0002a600080011ff */
[----:B--2---:R-:W-:Y:S05]  /*42b0*/  @!P0 NANOSLEEP.SYNCS 0x989680 ;  /* 0x009896800000895d */ /* 0x004fea0003900000 */
[----:B------:R-:W2:Y:S02]  /*42c0*/  @!P0 SYNCS.PHASECHK.TRANS64 P0, [R0+URZ+0x48], R3 ;  /* 0x00004803000085a7 */ /* 0x000ea400080010ff */
[----:B--23--:R-:W-:Y:S05]  /*42d0*/  @P0 EXIT ;  /* 0x000000000000094d */ /* 0x00cfea0003800000 */
[----:B------:R-:W-:Y:S05]  /*42e0*/  BRA `(.L_x_76) ;  /* 0xfffffffc00e87947 */ /* 0x000fea000383ffff */
.L_x_67:
[----:B------:R-:W-:-:S06]  /*42f0*/  UISETP.GE.AND UP1, UPT, UR8, 0x4, UPT ;  /* 0x000000040800788c */ /* 0x000fcc000bf26270 */
[----:B------:R-:W-:-:S13]  /*4300*/  PLOP3.LUT P0, PT, PT, PT, UP1, 0x80, 0x8 ;  /* 0x000000000008781c */ /* 0x000fda0003f0f018 */
[----:B------:R-:W-:Y:S05]  /*4310*/  @!P0 EXIT ;  /* 0x000000000000894d */ /* 0x000fea0003800000 */
[----:B------:R-:W-:Y:S01]  /*4320*/  BAR.SYNC.DEFER_BLOCKING 0x6, 0xa0 ;  /* 0x0182800000007b1d */ /* 0x000fe20000010000 */
[C---:B------:R-:W-:Y:S02]  /*4330*/  IMAD.SHL.U32 R3, R166.reuse, 0x40, RZ ;  /* 0x00000040a6037824 */ /* 0x040fe400078e00ff */
[----:B------:R-:W-:Y:S02]  /*4340*/  HFMA2 R76, -RZ, RZ, 0, 0 ;  /* 0x00000000ff4c7431 */ /* 0x000fe400000001ff */
[C---:B------:R-:W-:Y:S01]  /*4350*/  IMAD.SHL.U32 R168, R166.reuse, 0x8, RZ ;  /* 0x00000008a6a87824 */ /* 0x040fe200078e00ff */
[----:B------:R-:W-:Y:S01]  /*4360*/  CS2R R174, SRZ ;  /* 0x0000000000ae7805 */ /* 0x000fe2000001ff00 */
[----:B------:R-:W-:Y:S01]  /*4370*/  IMAD.U32 R79, R166, 0x10000, RZ ;  /* 0x00010000a64f7824 */ /* 0x000fe200078e00ff */
[----:B------:R-:W-:Y:S01]  /*4380*/  UMOV UR43, 0x400 ;  /* 0x00000400002b7882 */ /* 0x000fe20000000000 */
[----:B------:R-:W-:Y:S01]  /*4390*/  LOP3.LUT R5, R3, 0x180, RZ, 0xc0, !PT ;  /* 0x0000018003057812 */ /* 0x000fe200078ec0ff */
[----:B------:R-:W-:Y:S01]  /*43a0*/  ULEA UR43, UR37, UR43, 0x18 ;  /* 0x0000002b252b7291 */ /* 0x000fe2000f8ec0ff */
[----:B------:R-:W1:Y:S01]  /*43b0*/  LDC R167, c[0x0][0x370] ;  /* 0x0000dc00ffa77b82 */ /* 0x000e620000000800 */
[----:B------:R-:W-:Y:S01]  /*43c0*/  LOP3.LUT R79, R79, 0x600000, RZ, 0xc0, !PT ;  /* 0x006000004f4f7812 */ /* 0x000fe200078ec0ff */
[----:B------:R-:W-:Y:S01]  /*43d0*/  IMAD.MOV.U32 R181, RZ, RZ, RZ ;  /* 0x000000ffffb57224 */ /* 0x000fe200078e00ff */
[----:B------:R-:W-:Y:S01]  /*43e0*/  LOP3.LUT R168, R5, 0x30, R168, 0xf8, !PT ;  /* 0x0000003005a87812 */ /* 0x000fe200078ef8a8 */
[----:B------:R-:W-:Y:S01]  /*43f0*/  UIADD3 UR4, UPT, UPT, UR43, 0x2200, URZ ;  /* 0x000022002b047890 */ /* 0x000fe2000fffe0ff */
[----:B------:R-:W-:Y:S01]  /*4400*/  IMAD.MOV.U32 R173, RZ, RZ, RZ ;  /* 0x000000ffffad7224 */ /* 0x000fe200078e00ff */
[----:B------:R-:W2:Y:S01]  /*4410*/  LDCU.64 UR46, c[0x0][0x348] ;  /* 0x00006900ff2e77ac */ /* 0x000ea20008000a00 */
[----:B------:R-:W-:Y:S01]  /*4420*/  LOP3.LUT R168, R168, 0x1e40, R3, 0xf8, !PT ;  /* 0x00001e40a8a87812 */ /* 0x000fe200078ef803 */
[----:B------:R-:W4:Y:S01]  /*4430*/  LDC R74, c[0x0][0xb0c] ;  /* 0x0002c300ff4a7b82 */ /* 0x000f220000000800 */
[----:B------:R-:W-:Y:S01]  /*4440*/  IMAD.SHL.U32 R3, R166, 0x10, RZ ;  /* 0x00000010a6037824 */ /* 0x000fe200078e00ff */
[----:B------:R-:W-:Y:S01]  /*4450*/  MOV R179, UR4 ;  /* 0x0000000400b37c02 */ /* 0x000fe20008000f00 */
[----:B------:R-:W1:Y:S03]  /*4460*/  LDCU.64 UR38, c[0x0][0x888] ;  /* 0x00011100ff2677ac */ /* 0x000e660008000a00 */
[C---:B------:R-:W-:Y:S01]  /*4470*/  LOP3.LUT R5, R3.reuse, 0x20, RZ, 0xc0, !PT ;  /* 0x0000002003057812 */ /* 0x040fe200078ec0ff */
[----:B------:R-:W3:Y:S01]  /*4480*/  LDS R0, [UR43+0x110] ;  /* 0x0001102bff007984 */ /* 0x000ee20008000800 */
[----:B------:R-:W1:Y:S01]  /*4490*/  LDC R170, c[0x0][0xb20] ;  /* 0x0002c800ffaa7b82 */ /* 0x000e620000000800 */
[----:B------:R-:W-:Y:S01]  /*44a0*/  LOP3.LUT R3, R3, 0x40, RZ, 0xc0, !PT ;  /* 0x0000004003037812 */ /* 0x000fe200078ec0ff */
[----:B------:R-:W-:-:S06]  /*44b0*/  UIADD3 UR42, UPT, UPT, UR43, 0x200, URZ ;  /* 0x000002002b2a7890 */ /* 0x000fcc000fffe0ff */
[----:B------:R-:W1:Y:S08]  /*44c0*/  LDC R73, c[0x0][0xb30] ;  /* 0x0002cc00ff497b82 */ /* 0x000e700000000800 */
[----:B------:R-:W1:Y:S08]  /*44d0*/  LDC.64 R152, c[0x0][0xb10] ;  /* 0x0002c400ff987b82 */ /* 0x000e700000000a00 */
[----:B------:R-:W1:Y:S08]  /*44e0*/  LDC.64 R70, c[0x0][0xb18] ;  /* 0x0002c600ff467b82 */ /* 0x000e700000000a00 */
[----:B------:R-:W1:Y:S01]  /*44f0*/  LDC.64 R148, c[0x0][0x888] ;  /* 0x00022200ff947b82 */ /* 0x000e620000000a00 */
[----:B---3--:R-:W-:-:S07]  /*4500*/  IMAD.IADD R79, R0, 0x1, R79 ;  /* 0x00000001004f7824 */ /* 0x008fce00078e024f */
[----:B------:R-:W3:Y:S01]  /*4510*/  LDC.64 R68, c[0x0][0xb28] ;  /* 0x0002ca00ff447b82 */ /* 0x000ee20000000a00 */
[----:B------:R-:W-:-:S05]  /*4520*/  VIADD R0, R168, UR43 ;  /* 0x0000002ba8007c36 */ /* 0x000fca0008000000 */
[--C-:B------:R-:W-:Y:S02]  /*4530*/  IADD3 R178, PT, PT, -R5, 0x200, R0.reuse ;  /* 0x0000020005b27810 */ /* 0x100fe40007ffe100 */
[----:B------:R-:W1:Y:S01]  /*4540*/  LDC.64 R150, c[0x0][0x890] ;  /* 0x00022400ff967b82 */ /* 0x000e620000000a00 */
[----:B------:R-:W-:Y:S02]  /*4550*/  IADD3 R177, PT, PT, -R3, 0x200, R0 ;  /* 0x0000020003b17810 */ /* 0x000fe40007ffe100 */
[----:B------:R-:W-:-:S05]  /*4560*/  IMAD.IADD R176, R178, 0x1, -R3 ;  /* 0x00000001b2b07824 */ /* 0x000fca00078e0a03 */
[----:B------:R-:W1:Y:S08]  /*4570*/  LDC.64 R146, c[0x0][0x8b0] ;  /* 0x00022c00ff927b82 */ /* 0x000e700000000a00 */
[----:B------:R-:W1:Y:S08]  /*4580*/  LDC.64 R144, c[0x0][0x8a8] ;  /* 0x00022a00ff907b82 */ /* 0x000e700000000a00 */
[----:B--2-4-:R-:W1:Y:S02]  /*4590*/  LDC R172, c[0x0][0x374] ;  /* 0x0000dd00ffac7b82 */ /* 0x014e640000000800 */
.L_x_94:
[C---:B------:R-:W-:Y:S02]  /*45a0*/  LEA R0, R181.reuse, UR43, 0x3 ;  /* 0x0000002bb5007c11 */ /* 0x040fe4000f8e18ff */
[----:B------:R-:W-:Y:S02]  /*45b0*/  SHF.L.U32 R3, R174, 0x1f, RZ ;  /* 0x0000001fae037819 */ /* 0x000fe400000006ff */
[----:B------:R-:W-:Y:S02]  /*45c0*/  LEA R16, R181, UR43, 0x4 ;  /* 0x0000002bb5107c11 */ /* 0x000fe4000f8e20ff */
[----:B--2---:R-:W2:Y:S02]  /*45d0*/  SYNCS.PHASECHK.TRANS64.TRYWAIT P0, [R0+URZ+0x60], R3 ;  /* 0x00006003000075a7 */ /* 0x004ea400080011ff */
[----:B-12---:R-:W-:Y:S05]  /*45e0*/  @!P0 BRA `(.L_x_77) ;  /* 0x0000002800608947 */ /* 0x006fea0003800000 */
.L_x_126:
[----:B------:R-:W4:Y:S01]  /*45f0*/  LDC.64 R12, c[0x0][0xb10] ;  /* 0x0002c400ff0c7b82 */ /* 0x000f220000000a00 */
[----:B------:R-:W3:Y:S01]  /*4600*/  LDS.128 R16, [R16+0xf0] ;  /* 0x0000f00010107984 */ /* 0x000ee20000000c00 */
[----:B-1----:R-:W-:Y:S01]  /*4610*/  ISETP.NE.AND P1, PT, R73, 0x1, PT ;  /* 0x000000014900780c */ /* 0x002fe20003f25270 */
[----:B--2---:R-:W-:Y:S01]  /*4620*/  VIADD R0, R0, 0x70 ;  /* 0x0000007000007836 */ /* 0x004fe20000000000 */
[----:B------:R-:W-:Y:S04]  /*4630*/  ISETP.GE.AND P0, PT, R72, 0x1, PT ;  /* 0x000000014800780c */ /* 0x000fe80003f06270 */
[----:B------:R-:W1:Y:S01]  /*4640*/  LDC.64 R10, c[0x0][0xb18] ;  /* 0x0002c600ff0a7b82 */ /* 0x000e620000000a00 */
[----:B------:R-:W-:Y:S01]  /*4650*/  PRMT R0, RZ, 0x654, R0 ;  /* 0x00000654ff007816 */ /* 0x000fe20000000000 */
[----:B------:R-:W-:Y:S01]  /*4660*/  @!PT LDS RZ, [RZ] ;  /* 0x00000000fffff984 */ /* 0x000fe20000000800 */
[----:B------:R-:W-:Y:S01]  /*4670*/  @!PT LDS RZ, [RZ] ;  /* 0x00000000fffff984 */ /* 0x000fe20000000800 */
[----:B------:R-:W-:Y:S01]  /*4680*/  @!PT LDS RZ, [RZ] ;  /* 0x00000000fffff984 */ /* 0x000fe20000000800 */
[----:B------:R-:W-:Y:S01]  /*4690*/  @!PT LDS RZ, [RZ] ;  /* 0x00000000fffff984 */ /* 0x000fe20000000800 */
[----:B------:R2:W-:Y:S06]  /*46a0*/  MEMBAR.ALL.CTA ;  /* 0x0000000000007992 */ /* 0x0005ec0000008000 */
[----:B--2---:R-:W2:Y:S01]  /*46b0*/  FENCE.VIEW.ASYNC.S ;  /* 0x00000000000073c6 */ /* 0x004ea20000000000 */
[----:B------:R-:W1:Y:S08]  /*46c0*/  @!P1 LDC R14, c[0x0][0xb20] ;  /* 0x0002c800ff0e9b82 */ /* 0x000e700000000800 */
[----:B------:R-:W1:Y:S01]  /*46d0*/  @!P1 LDC R9, c[0x0][0xb0c] ;  /* 0x0002c300ff099b82 */ /* 0x000e620000000800 */
[----:B--2---:R2:W-:Y:S01]  /*46e0*/  SYNCS.ARRIVE.TRANS64.RED.A1T0 RZ, [R0+URZ], RZ ;  /* 0x000000ff00ff79a7 */ /* 0x0045e200081004ff */
[----:B---3--:R-:W-:Y:S04]  /*46f0*/  LOP3.LUT P4, RZ, R18, 0x1, RZ, 0xc0, !PT ;  /* 0x0000000112ff7812 */ /* 0x008fe8000788c0ff */
[----:B------:R-:W-:Y:S09]  /*4700*/  P2R R180, PR, RZ, 0x10 ;  /* 0x00000010ffb47803 */ /* 0x000ff20000000000 */
[----:B------:R-:W-:Y:S02]  /*4710*/  @P4 MOV R77, R16 ;  /* 0x00000010004d4202 */ /* 0x000fe40000000f00 */
[----:B------:R-:W-:Y:S01]  /*4720*/  @P4 LOP3.LUT R75, R17, 0xffff, RZ, 0xc0, !PT ;  /* 0x0000ffff114b4812 */ /* 0x000fe200078ec0ff */
[----:B--2-4-:R-:W-:Y:S06]  /*4730*/  @!P0 BRA `(.L_x_78) ;  /* 0x0000000000a48947 */ /* 0x014fec0003800000 */
[----:B------:R-:W-:Y:S01]  /*4740*/  IMAD.HI.U32 R21, R172, R71, RZ ;  /* 0x00000047ac157227 */ /* 0x000fe200078e00ff */
[----:B------:R-:W-:Y:S02]  /*4750*/  ISETP.NE.AND P0, PT, R70, 0x1, PT ;  /* 0x000000014600780c */ /* 0x000fe40003f05270 */
[----:B------:R-:W-:Y:S01]  /*4760*/  ISETP.NE.AND P2, PT, R72, 0x1, PT ;  /* 0x000000014800780c */ /* 0x000fe20003f45270 */
[----:B------:R-:W-:Y:S01]  /*4770*/  IMAD.HI.U32 R20, R167, R152, RZ ;  /* 0x00000098a7147227 */ /* 0x000fe200078e00ff */
[----:B------:R-:W-:Y:S02]  /*4780*/  SHF.R.U32.HI R21, RZ, R170, R21 ;  /* 0x000000aaff157219 */ /* 0x000fe40000011615 */
[----:B------:R-:W-:Y:S01]  /*4790*/  ISETP.NE.AND P3, PT, R74, 0x1, PT ;  /* 0x000000014a00780c */ /* 0x000fe20003f65270 */
[----:B------:R-:W-:Y:S01]  /*47a0*/  IMAD.HI.U32 R24, R77, R152, RZ ;  /* 0x000000984d187227 */ /* 0x000fe200078e00ff */
[----:B------:R-:W-:Y:S02]  /*47b0*/  SHF.R.U32.HI R20, RZ, R153, R20 ;  /* 0x00000099ff147219 */ /* 0x000fe40000011614 */
[----:B------:R-:W-:Y:S01]  /*47c0*/  SEL R3, R172, R21, !P0 ;  /* 0x00000015ac037207 */ /* 0x000fe20004000000 */
[----:B------:R-:W-:Y:S01]  /*47d0*/  IMAD.HI.U32 R21, R75, R71, RZ ;  /* 0x000000474b157227 */ /* 0x000fe200078e00ff */
[----:B------:R-:W-:Y:S02]  /*47e0*/  SEL R7, R167, R20, !P3 ;  /* 0x00000014a7077207 */ /* 0x000fe40005800000 */
[----:B------:R-:W-:Y:S01]  /*47f0*/  SHF.R.U32.HI R24, RZ, R153, R24 ;  /* 0x00000099ff187219 */ /* 0x000fe20000011618 */
[-C--:B------:R-:W-:Y:S04]  /*4800*/  IMAD.HI.U32 R20, R3, R68.reuse, RZ ;  /* 0x0000004403147227 */ /* 0x080fe800078e00ff */
[----:B------:R-:W-:Y:S01]  /*4810*/  IMAD.HI.U32 R22, R7, R68, RZ ;  /* 0x0000004407167227 */ /* 0x000fe200078e00ff */
[-C--:B------:R-:W-:Y:S02]  /*4820*/  @P2 SHF.R.U32.HI R3, RZ, R69.reuse, R20 ;  /* 0x00000045ff032219 */ /* 0x080fe40000011614 */
[----:B------:R-:W-:Y:S02]  /*4830*/  SHF.R.U32.HI R20, RZ, R170, R21 ;  /* 0x000000aaff147219 */ /* 0x000fe40000011615 */
[----:B------:R-:W-:Y:S01]  /*4840*/  @P2 SHF.R.U32.HI R7, RZ, R69, R22 ;  /* 0x00000045ff072219 */ /* 0x000fe20000011616 */
[C---:B------:R-:W-:Y:S01]  /*4850*/  IMAD R2, R72.reuse, R3, RZ ;  /* 0x0000000348027224 */ /* 0x040fe200078e02ff */
[----:B------:R-:W-:Y:S02]  /*4860*/  SEL R5, R75, R20, !P0 ;  /* 0x000000144b057207 */ /* 0x000fe40004000000 */
[----:B------:R-:W-:Y:S01]  /*4870*/  SEL R3, R77, R24, !P3 ;  /* 0x000000184d037207 */ /* 0x000fe20005800000 */
[----:B------:R-:W-:Y:S01]  /*4880*/  IMAD R4, R72, R7, RZ ;  /* 0x0000000748047224 */ /* 0x000fe200078e02ff */
[C---:B------:R-:W-:Y:S01]  /*4890*/  ISETP.GE.AND P0, PT, R5.reuse, R2, PT ;  /* 0x000000020500720c */ /* 0x040fe20003f06270 */
[----:B------:R-:W-:Y:S03]  /*48a0*/  IMAD.HI.U32 R6, R5, R68, RZ ;  /* 0x0000004405067227 */ /* 0x000fe600078e00ff */
[----:B------:R-:W-:Y:S01]  /*48b0*/  ISETP.GE.OR P0, PT, R3, R4, P0 ;  /* 0x000000040300720c */ /* 0x000fe20000706670 */
[----:B------:R-:W-:Y:S01]  /*48c0*/  IMAD.MOV R4, RZ, RZ, -R3 ;  /* 0x000000ffff047224 */ /* 0x000fe200078e0a03 */
[-C--:B------:R-:W-:Y:S03]  /*48d0*/  SHF.R.U32.HI R6, RZ, R69.reuse, R6 ;  /* 0x00000045ff067219 */ /* 0x080fe60000011606 */
[----:B------:R-:W-:Y:S01]  /*48e0*/  IMAD R77, R74, R4, R77 ;  /* 0x000000044a4d7224 */ /* 0x000fe200078e024d */
[----:B------:R-:W-:Y:S05]  /*48f0*/  SEL R15, R5, R6, !P2 ;  /* 0x00000006050f7207 */ /* 0x000fea0005000000 */
[----:B------:R-:W-:Y:S02]  /*4900*/  IMAD.MOV R6, RZ, RZ, -R15 ;  /* 0x000000ffff067224 */ /* 0x000fe400078e0a0f */
[C---:B------:R-:W-:Y:S04]  /*4910*/  @!P0 IMAD.HI.U32 R2, R3.reuse, R68, RZ ;  /* 0x0000004403028227 */ /* 0x040fe800078e00ff */
[----:B------:R-:W-:Y:S01]  /*4920*/  IMAD R6, R72, R6, R5 ;  /* 0x0000000648067224 */ /* 0x000fe200078e0205 */
[----:B------:R-:W-:Y:S04]  /*4930*/  @!P0 SHF.R.U32.HI R2, RZ, R69, R2 ;  /* 0x00000045ff028219 */ /* 0x000fe80000011602 */
[----:B------:R-:W-:Y:S02]  /*4940*/  @!P0 SEL R0, R3, R2, !P2 ;  /* 0x0000000203008207 */ /* 0x000fe40005000000 */
[----:B------:R-:W-:Y:S02]  /*4950*/  IADD3 R2, PT, PT, -R5, RZ, RZ ;  /* 0x000000ff05027210 */ /* 0x000fe40007ffe1ff */
[----:B------:R-:W-:Y:S01]  /*4960*/  @!P0 IADD3 R8, PT, PT, R15, -R0, RZ ;  /* 0x800000000f088210 */ /* 0x000fe20007ffe0ff */
[----:B------:R-:W-:Y:S02]  /*4970*/  @!P0 IMAD R0, R7, R6, R0 ;  /* 0x0000000607008224 */ /* 0x000fe400078e0200 */
[----:B------:R-:W-:Y:S02]  /*4980*/  IMAD R75, R70, R2, R75 ;  /* 0x00000002464b7224 */ /* 0x000fe400078e024b */
[----:B------:R-:W-:Y:S02]  /*4990*/  @!P0 IMAD R5, R8, R72, R3 ;  /* 0x0000004808058224 */ /* 0x000fe400078e0203 */
[----:B------:R-:W-:Y:S04]  /*49a0*/  @!P0 IMAD.MOV.U32 R3, RZ, RZ, R0 ;  /* 0x000000ffff038224 */ /* 0x000fe800078e0000 */
[----:B------:R-:W-:Y:S02]  /*49b0*/  IMAD R77, R3, R74, R77 ;  /* 0x0000004a034d7224 */ /* 0x000fe400078e024d */
[----:B------:R-:W-:Y:S07]  /*49c0*/  IMAD R75, R5, R70, R75 ;  /* 0x00000046054b7224 */ /* 0x000fee00078e024b */
.L_x_78:
[----:B------:R-:W-:Y:S01]  /*49d0*/  @!P1 IMAD.HI.U32 R0, R77, R12, RZ ;  /* 0x0000000c4d009227 */ /* 0x000fe200078e00ff */
[----:B-1----:R-:W-:Y:S01]  /*49e0*/  @!P1 ISETP.NE.AND P0, PT, R10, 0x1, PT ;  /* 0x000000010a00980c */ /* 0x002fe20003f05270 */
[----:B------:R-:W-:Y:S01]  /*49f0*/  ULOP3.LUT UP0, URZ, UR42, 0x1b0, URZ, 0xc0, !UPT ;  /* 0x000001b02aff7892 */ /* 0x000fe2000f80c0ff */
[----:B------:R-:W-:Y:S01]  /*4a00*/  @!P1 ISETP.NE.AND P2, PT, R9, 0x1, PT ;  /* 0x000000010900980c */ /* 0x000fe20003f45270 */
[----:B------:R-:W-:Y:S01]  /*4a10*/  @!P1 IMAD.HI.U32 R3, R75, R11, RZ ;  /* 0x0000000b4b039227 */ /* 0x000fe200078e00ff */
[----:B------:R-:W-:Y:S02]  /*4a20*/  @!P1 SHF.R.U32.HI R0, RZ, R13, R0 ;  /* 0x0000000dff009219 */ /* 0x000fe40000011600 */
[----:B------:R-:W-:Y:S01]  /*4a30*/  @P4 SHF.R.U32.HI R171, RZ, 0x10, R17 ;  /* 0x00000010ffab4819 */ /* 0x000fe20000011611 */
[----:B------:R-:W-:Y:S01]  /*4a40*/  VIADD R181, R181, 0x1 ;  /* 0x00000001b5b57836 */ /* 0x000fe20000000000 */
[----:B------:R-:W-:Y:S02]  /*4a50*/  @!P1 SHF.R.U32.HI R2, RZ, R14, R3 ;  /* 0x0000000eff029219 */ /* 0x000fe40000011603 */
[----:B------:R-:W-:Y:S02]  /*4a60*/  @!P1 SEL R3, R77, R0, !P2 ;  /* 0x000000004d039207 */ /* 0x000fe40005000000 */
[----:B------:R-:W-:Y:S05]  /*4a70*/  @!P1 SEL R2, R75, R2, !P0 ;  /* 0x000000024b029207 */ /* 0x000fea0004000000 */
[----:B------:R-:W-:Y:S02]  /*4a80*/  @!P1 IMAD.IADD R0, R2, 0x1, -R3 ;  /* 0x0000000102009824 */ /* 0x000fe400078e0a03 */
[----:B------:R-:W-:Y:S02]  /*4a90*/  @!P1 IMAD.IADD R2, R3, 0x1, -R2 ;  /* 0x0000000103029824 */ /* 0x000fe400078e0a02 */
[----:B------:R-:W-:Y:S02]  /*4aa0*/  @!P1 IMAD R77, R0, R9, R77 ;  /* 0x00000009004d9224 */ /* 0x000fe400078e024d */
[----:B------:R-:W-:Y:S01]  /*4ab0*/  @!P1 IMAD R75, R2, R10, R75 ;  /* 0x0000000a024b9224 */ /* 0x000fe200078e024b */
[----:B------:R-:W-:Y:S06]  /*4ac0*/  BRA.U !UP0, `(.L_x_79) ;  /* 0x0000000108407547 */ /* 0x000fec000b800000 */
[----:B------:R-:W1:Y:S01]  /*4ad0*/  LDCU.64 UR8, c[0x4][0x80] ;  /* 0x01001000ff0877ac */ /* 0x000e620008000a00 */
[----:B------:R-:W-:Y:S01]  /*4ae0*/  MOV R3, 0x0 ;  /* 0x0000000000037802 */ /* 0x000fe20000000f00 */
[----:B------:R-:W-:Y:S02]  /*4af0*/  HFMA2 R12, -RZ, RZ, 0, 5.9604644775390625e-08 ;  /* 0x00000001ff0c7431 */ /* 0x000fe400000001ff */
[----:B------:R-:W-:Y:S02]  /*4b00*/  IMAD.MOV.U32 R8, RZ, RZ, 0x70 ;  /* 0x00000070ff087424 */ /* 0x000fe400078e00ff */
[----:B------:R-:W-:Y:S01]  /*4b10*/  IMAD.MOV.U32 R13, RZ, RZ, RZ ;  /* 0x000000ffff0d7224 */ /* 0x000fe200078e00ff */
[----:B------:R-:W2:Y:S01]  /*4b20*/  LDCU.64 UR6, c[0x4][0x88] ;  /* 0x01001100ff0677ac */ /* 0x000ea20008000a00 */
[----:B------:R-:W3:Y:S01]  /*4b30*/  LDC.64 R2, c[0x4][R3] ;  /* 0x0100000003027b82 */ /* 0x000ee20000000a00 */
[----:B------:R-:W4:Y:S01]  /*4b40*/  LDCU.64 UR4, c[0x4][0x8] ;  /* 0x01000100ff0477ac */ /* 0x000f220008000a00 */
[----:B-1----:R-:W-:Y:S01]  /*4b50*/  MOV R5, UR9 ;  /* 0x0000000900057c02 */ /* 0x002fe20008000f00 */
[----:B------:R-:W-:Y:S01]  /*4b60*/  IMAD.U32 R4, RZ, RZ, UR8 ;  /* 0x00000008ff047e24 */ /* 0x000fe2000f8e00ff */
[----:B--2---:R-:W-:Y:S01]  /*4b70*/  MOV R7, UR7 ;  /* 0x0000000700077c02 */ /* 0x004fe20008000f00 */
[----:B------:R-:W-:Y:S01]  /*4b80*/  IMAD.U32 R6, RZ, RZ, UR6 ;  /* 0x00000006ff067e24 */ /* 0x000fe2000f8e00ff */
[----:B----4-:R-:W-:Y:S01]  /*4b90*/  MOV R11, UR5 ;  /* 0x00000005000b7c02 */ /* 0x010fe20008000f00 */
[----:B------:R-:W-:Y:S02]  /*4ba0*/  IMAD.U32 R10, RZ, RZ, UR4 ;  /* 0x00000004ff0a7e24 */ /* 0x000fe4000f8e00ff */
[----:B------:R-:W-:Y:S07]  /*4bb0*/  LEPC R20, `(.L_x_79) ;  /* 0x000000001014794e */ /* 0x000fee0000000000 */
[----:B---3-5:R-:W-:Y:S05]  /*4bc0*/  CALL.ABS.NOINC R2 ;  /* 0x0000000002007343 */ /* 0x028fea0003c00000 */
.L_x_79:
[----:B------:R-:W-:Y:S01]  /*4bd0*/  LOP3.LUT P0, RZ, R179, 0x1b0, RZ, 0xc0, !PT ;  /* 0x000001b0b3ff7812 */ /* 0x000fe2000780c0ff */
[----:B------:R-:W-:Y:S11]  /*4be0*/  BSSY.RECONVERGENT B6, `(.L_x_80) ;  /* 0x0000013000067945 */ /* 0x000ff60003800200 */
[----:B------:R-:W-:Y:S01]  /*4bf0*/  @!UPT UIADD3 URZ, UPT, UPT, URZ, URZ, URZ ;  /* 0x000000fffffff290 */ /* 0x000fe2000fffe0ff */
[----:B------:R-:W-:Y:S05]  /*4c00*/  @!P0 BRA `(.L_x_81) ;  /* 0x0000000000408947 */ /* 0x000fea0003800000 */
        /* <DEDUP_REMOVED lines=16> */
.L_x_81:
[----:B------:R-:W-:Y:S05]  /*4d10*/  BSYNC.RECONVERGENT B6 ;  /* 0x0000000000067941 */ /* 0x000fea0003800200 */
.L_x_80:
[----:B------:R-:W-:Y:S01]  /*4d20*/  ISETP.NE.U32.AND P3, PT, R150, RZ, PT ;  /* 0x000000ff9600720c */ /* 0x000fe20003f65070 */
[----:B------:R-:W-:Y:S01]  /*4d30*/  UISETP.NE.AND UP1, UPT, UR44, URZ, UPT ;  /* 0x000000ff2c00728c */ /* 0x000fe2000bf25270 */
[----:B------:R-:W-:Y:S02]  /*4d40*/  ISETP.NE.U32.AND P4, PT, R146, RZ, PT ;  /* 0x000000ff9200720c */ /* 0x000fe40003f85070 */
[----:B------:R-:W-:Y:S02]  /*4d50*/  ISETP.NE.AND.EX P3, PT, R151, RZ, PT, P3 ;  /* 0x000000ff9700720c */ /* 0x000fe40003f65330 */
[----:B------:R-:W-:Y:S02]  /*4d60*/  PLOP3.LUT P1, PT, PT, PT, PT, 0x8, 0x80 ;  /* 0x000000000080781c */ /* 0x000fe40003f2e170 */
[----:B------:R-:W-:Y:S02]  /*4d70*/  PLOP3.LUT P0, PT, PT, PT, UP1, 0x80, 0x8 ;  /* 0x000000000008781c */ /* 0x000fe40003f0f018 */
[----:B------:R-:W-:Y:S02]  /*4d80*/  ISETP.NE.AND.EX P4, PT, R147, RZ, PT, P4 ;  /* 0x000000ff9300720c */ /* 0x000fe40003f85340 */
[----:B------:R-:W1:Y:S09]  /*4d90*/  @UP1 LDCU.64 UR4, c[0x0][0x888] ;  /* 0x00011100ff0417ac */ /* 0x000e720008000a00 */
[----:B------:R-:W-:Y:S01]  /*4da0*/  @P0 PLOP3.LUT P1, PT, P3, PT, PT, 0x80, 0x8 ;  /* 0x000000000008081c */ /* 0x000fe20001f2f070 */
[----:B-1----:R-:W-:Y:S04]  /*4db0*/  @UP1 UISETP.NE.U32.AND UP0, UPT, UR4, URZ, UPT ;  /* 0x000000ff0400128c */ /* 0x002fe8000bf05070 */
[----:B------:R-:W-:Y:S04]  /*4dc0*/  @UP1 UISETP.NE.AND.EX UP0, UPT, UR5, URZ, UPT, UP0 ;  /* 0x000000ff0500128c */ /* 0x000fe8000bf05300 */
[----:B------:R-:W-:Y:S01]  /*4dd0*/  @UP1 USEL UR4, URZ, 0xffffffff, UP0 ;  /* 0xffffffffff041887 */ /* 0x000fe20008000000 */
[----:B------:R-:W-:Y:S11]  /*4de0*/  @!P3 BRA `(.L_x_82) ;  /* 0x00000000002cb947 */ /* 0x000ff60003800000 */
[----:B------:R-:W-:Y:S01]  /*4df0*/  ISETP.NE.U32.AND P2, PT, R148, RZ, PT ;  /* 0x000000ff9400720c */ /* 0x000fe20003f45070 */
[----:B------:R-:W-:Y:S03]  /*4e00*/  IMAD.MOV.U32 R164, RZ, RZ, 0x1 ;  /* 0x00000001ffa47424 */ /* 0x000fe600078e00ff */
[----:B------:R-:W-:Y:S11]  /*4e10*/  ISETP.NE.AND.EX P2, PT, R149, RZ, PT, P2 ;  /* 0x000000ff9500720c */ /* 0x000ff60003f45320 */
[----:B------:R-:W-:Y:S02]  /*4e20*/  @!UPT UIADD3 URZ, UPT, UPT, URZ, URZ, URZ ;  /* 0x000000fffffff290 */ /* 0x000fe4000fffe0ff */
[----:B------:R-:W1:Y:S01]  /*4e30*/  @P2 LDC.64 R2, c[0x0][0x888] ;  /* 0x00022200ff022b82 */ /* 0x000e620000000a00 */
[----:B------:R-:W-:Y:S04]  /*4e40*/  @P2 IMAD R0, R150, UR36, RZ ;  /* 0x0000002496002c24 */ /* 0x000fe8000f8e02ff */
[----:B-1----:R-:W-:Y:S04]  /*4e50*/  @P2 IMAD.WIDE R2, R0, 0x4, R2 ;  /* 0x0000000400022825 */ /* 0x002fe800078e0202 */
[----:B------:R-:W-:Y:S01]  /*4e60*/  HFMA2 R0, -RZ, RZ, 0, 5.9604644775390625e-08 ;  /* 0x00000001ff007431 */ /* 0x000fe200000001ff */
[----:B-----5:R1:W5:Y:S04]  /*4e70*/  @P2 LDG.E R81, desc[UR40][R2.64] ;  /* 0x0000002802512981 */ /* 0x020368000c1e1900 */
[----:B------:R-:W-:Y:S01]  /*4e80*/  @!P2 PRMT R164, R0, 0x7610, R164 ;  /* 0x0000761000a4a816 */ /* 0x000fe200000000a4 */
[----:B-1----:R-:W2:Y:S06]  /*4e90*/  @!P2 LDC R81, c[0x0][0x880] ;  /* 0x00022000ff51ab82 */ /* 0x002eac0000000800 */
.L_x_82:
[----:B------:R-:W-:Y:S05]  /*4ea0*/  @!P4 BRA `(.L_x_83) ;  /* 0x000000000020c947 */ /* 0x000fea0003800000 */
[----:B------:R-:W-:Y:S04]  /*4eb0*/  ISETP.NE.U32.AND P2, PT, R144, RZ, PT ;  /* 0x000000ff9000720c */ /* 0x000fe80003f45070 */
[----:B------:R-:W-:Y:S11]  /*4ec0*/  ISETP.NE.AND.EX P2, PT, R145, RZ, PT, P2 ;  /* 0x000000ff9100720c */ /* 0x000ff60003f45320 */
[----:B------:R-:W-:Y:S02]  /*4ed0*/  @!UPT UIADD3 URZ, UPT, UPT, URZ, URZ, URZ ;  /* 0x000000fffffff290 */ /* 0x000fe4000fffe0ff */
[----:B------:R-:W1:Y:S01]  /*4ee0*/  @P2 LDC.64 R2, c[0x0][0x8a8] ;  /* 0x00022a00ff022b82 */ /* 0x000e620000000a00 */
[----:B------:R-:W-:Y:S04]  /*4ef0*/  @P2 IMAD R0, R146, UR36, RZ ;  /* 0x0000002492002c24 */ /* 0x000fe8000f8e02ff */
[----:B-1----:R-:W-:Y:S05]  /*4f00*/  @P2 IMAD.WIDE R2, R0, 0x4, R2 ;  /* 0x0000000400022825 */ /* 0x002fea00078e0202 */
[----:B-----5:R1:W5:Y:S02]  /*4f10*/  @P2 LDG.E R78, desc[UR40][R2.64] ;  /* 0x00000028024e2981 */ /* 0x020364000c1e1900 */
[----:B-1----:R-:W3:Y:S02]  /*4f20*/  @!P2 LDC R78, c[0x0][0x8a0] ;  /* 0x00022800ff4eab82 */ /* 0x002ee40000000800 */
.L_x_83:
[----:B--2--5:R-:W-:Y:S01]  /*4f30*/  @P0 FSETP.NEU.AND P4, PT, R81, RZ, PT ;  /* 0x000000ff5100020b */ /* 0x024fe20003f8d000 */
[----:B------:R-:W-:Y:S01]  /*4f40*/  IMAD.U32 R0, RZ, RZ, UR4 ;  /* 0x00000004ff007e24 */ /* 0x000fe2000f8e00ff */
[----:B------:R-:W-:Y:S01]  /*4f50*/  @P0 LOP3.LUT P2, RZ, R164, 0xff, RZ, 0xc0, !PT ;  /* 0x000000ffa4ff0812 */ /* 0x000fe2000784c0ff */
[----:B------:R-:W-:Y:S01]  /*4f60*/  BSSY B1, `(.L_x_84) ;  /* 0x000003d000017945 */ /* 0x000fe20003800000 */
[----:B------:R-:W-:Y:S01]  /*4f70*/  @P0 SEL R3, RZ, 0xffffffff, P4 ;  /* 0xffffffffff030807 */ /* 0x000fe20002000000 */
[C---:B------:R-:W-:Y:S01]  /*4f80*/  IMAD R64, R76.reuse, 0x40, R79 ;  /* 0x000000404c407824 */ /* 0x040fe200078e024f */
[----:B------:R-:W-:Y:S02]  /*4f90*/  LEA R156, R76, UR43, 0x3 ;  /* 0x0000002b4c9c7c11 */ /* 0x000fe4000f8e18ff */
[----:B------:R-:W-:Y:S02]  /*4fa0*/  CS2R R86, SRZ ;  /* 0x0000000000567805 */ /* 0x000fe4000001ff00 */
[----:B------:R-:W-:Y:S02]  /*4fb0*/  @P1 SEL R3, R0, R3, !P2 ;  /* 0x0000000300031207 */ /* 0x000fe40005000000 */
[----:B------:R-:W-:Y:S02]  /*4fc0*/  CS2R R84, SRZ ;  /* 0x0000000000547805 */ /* 0x000fe4000001ff00 */
[----:B------:R-:W-:Y:S02]  /*4fd0*/  SHF.L.U32 R5, R175, 0x1f, RZ ;  /* 0x0000001faf057819 */ /* 0x000fe400000006ff */
[----:B------:R-:W-:Y:S02]  /*4fe0*/  CS2R R90, SRZ ;  /* 0x00000000005a7805 */ /* 0x000fe4000001ff00 */
[----:B------:R-:W-:Y:S02]  /*4ff0*/  @P0 LOP3.LUT R3, R3, 0x1, RZ, 0xc0, !PT ;  /* 0x0000000103030812 */ /* 0x000fe400078ec0ff */
[----:B------:R-:W-:Y:S02]  /*5000*/  CS2R R88, SRZ ;  /* 0x0000000000587805 */ /* 0x000fe4000001ff00 */
[----:B------:R-:W-:Y:S02]  /*5010*/  PLOP3.LUT P5, PT, PT, PT, PT, 0x8, 0x80 ;  /* 0x000000000080781c */ /* 0x000fe40003fae170 */
[----:B------:R-:W-:Y:S02]  /*5020*/  CS2R R98, SRZ ;  /* 0x0000000000627805 */ /* 0x000fe4000001ff00 */
[----:B------:R-:W-:Y:S02]  /*5030*/  ISETP.NE.U32.OR P1, PT, R3, 0x1, !P0 ;  /* 0x000000010300780c */ /* 0x000fe40004725470 */
[----:B------:R-:W-:Y:S02]  /*5040*/  CS2R R96, SRZ ;  /* 0x0000000000607805 */ /* 0x000fe4000001ff00 */
[----:B------:R-:W-:Y:S02]  /*5050*/  CS2R R94, SRZ ;  /* 0x00000000005e7805 */ /* 0x000fe4000001ff00 */
[----:B------:R-:W-:Y:S07]  /*5060*/  CS2R R92, SRZ ;  /* 0x00000000005c7805 */ /* 0x000fee000001ff00 */
[----:B------:R-:W-:Y:S04]  /*5070*/  @P1 SHF.L.U32 R2, R173, 0x1f, RZ ;  /* 0x0000001fad021819 */ /* 0x000fe800000006ff */
[----:B------:R-:W1:Y:S01]  /*5080*/  @P1 SYNCS.PHASECHK.TRANS64.TRYWAIT P0, [UR43+0x40], R2 ;  /* 0x00004002ff0015a7 */ /* 0x000e62000800112b */
[----:B------:R2:W4:Y:S01]  /*5090*/  SYNCS.PHASECHK.TRANS64.TRYWAIT P4, [R156+URZ+0x80], R5 ;  /* 0x000080059c0075a7 */ /* 0x00052200080811ff */
[----:B-1----:R-:W-:Y:S01]  /*50a0*/  @P1 PLOP3.LUT P5, PT, P0, PT, PT, 0x8, 0x80 ;  /* 0x000000000080181c */ /* 0x002fe200007ae170 */
[----:B------:R-:W-:Y:S01]  /*50b0*/  @!UPT UIADD3 URZ, UPT, UPT, URZ, URZ, URZ ;  /* 0x000000fffffff290 */ /* 0x000fe2000fffe0ff */
[----:B--2-4-:R-:W-:Y:S11]  /*50c0*/  @!P1 BRA `(.L_x_85) ;  /* 0x0000000000989947 */ /* 0x014ff60003800000 */
[----:B------:R-:W-:Y:S01]  /*50d0*/  ISETP.NE.U32.AND P0, PT, RZ, UR38, PT ;  /* 0x00000026ff007c0c */ /* 0x000fe2000bf05070 */
[----:B------:R-:W-:Y:S01]  /*50e0*/  BSSY B0, `(.L_x_86) ;  /* 0x0000016000007945 */ /* 0x000fe20003800000 */
[----:B------:R-:W-:Y:S02]  /*50f0*/  FSETP.NEU.AND P2, PT, R81, RZ, PT ;  /* 0x000000ff5100720b */ /* 0x000fe40003f4d000 */
[----:B------:R-:W-:Y:S02]  /*5100*/  CS2R R94, SRZ ;  /* 0x00000000005e7805 */ /* 0x000fe4000001ff00 */
[----:B------:R-:W-:Y:S02]  /*5110*/  ISETP.NE.AND.EX P0, PT, RZ, UR39, PT, P0 ;  /* 0x00000027ff007c0c */ /* 0x000fe4000bf05300 */
[----:B------:R-:W-:Y:S02]  /*5120*/  CS2R R92, SRZ ;  /* 0x00000000005c7805 */ /* 0x000fe4000001ff00 */
[----:B------:R-:W-:Y:S02]  /*5130*/  LOP3.LUT P1, RZ, R164, 0xff, RZ, 0xc0, !PT ;  /* 0x000000ffa4ff7812 */ /* 0x000fe4000782c0ff */
[----:B------:R-:W-:Y:S02]  /*5140*/  CS2R R98, SRZ ;  /* 0x0000000000627805 */ /* 0x000fe4000001ff00 */
[----:B------:R-:W-:Y:S02]  /*5150*/  SEL R0, RZ, 0xffffffff, P2 ;  /* 0xffffffffff007807 */ /* 0x000fe40001000000 */
[----:B------:R-:W-:Y:S02]  /*5160*/  CS2R R96, SRZ ;  /* 0x0000000000607805 */ /* 0x000fe4000001ff00 */
[----:B------:R-:W-:Y:S02]  /*5170*/  SEL R3, RZ, 0xffffffff, P0 ;  /* 0xffffffffff037807 */ /* 0x000fe40000000000 */
[----:B------:R-:W-:Y:S02]  /*5180*/  CS2R R90, SRZ ;  /* 0x00000000005a7805 */ /* 0x000fe4000001ff00 */
[----:B------:R-:W-:Y:S02]  /*5190*/  CS2R R88, SRZ ;  /* 0x0000000000587805 */ /* 0x000fe4000001ff00 */
[----:B------:R-:W-:Y:S02]  /*51a0*/  CS2R R86, SRZ ;  /* 0x0000000000567805 */ /* 0x000fe4000001ff00 */
[----:B------:R-:W-:Y:S02]  /*51b0*/  @P3 SEL R0, R3, R0, !P1 ;  /* 0x0000000003003207 */ /* 0x000fe40004800000 */
[----:B------:R-:W-:Y:S02]  /*51c0*/  CS2R R84, SRZ ;  /* 0x0000000000547805 */ /* 0x000fe4000001ff00 */
[----:B------:R-:W-:Y:S04]  /*51d0*/  LOP3.LUT R0, R0, 0x1, RZ, 0xc0, !PT ;  /* 0x0000000100007812 */ /* 0x000fe800078ec0ff */
[----:B------:R-:W-:Y:S01]  /*51e0*/  ISETP.NE.U32.AND P0, PT, R0, 0x1, PT ;  /* 0x000000010000780c */ /* 0x000fe20003f05070 */
[----:B------:R-:W-:Y:S01]  /*51f0*/  @!UPT UIADD3 URZ, UPT, UPT, URZ, URZ, URZ ;  /* 0x000000fffffff290 */ /* 0x000fe2000fffe0ff */
[----:B------:R-:W-:Y:S11]  /*5200*/  @!P5 BRA `(.L_x_87) ;  /* 0x00000000000cd947 */ /* 0x000ff60003800000 */
[----:B------:R-:W-:Y:S04]  /*5210*/  SHF.L.U32 R3, R173, 0x1f, RZ ;  /* 0x0000001fad037819 */ /* 0x000fe800000006ff */
[----:B------:R-:W1:Y:S02]  /*5220*/  SYNCS.PHASECHK.TRANS64.TRYWAIT P1, [UR43+0x40], R3 ;  /* 0x00004003ff0075a7 */ /* 0x000e64000802112b */
[----:B-1----:R-:W-:Y:S05]  /*5230*/  @!P1 BRA `(.L_x_88) ;  /* 0x0000001c00609947 */ /* 0x002fea0003800000 */
.L_x_87:
[----:B------:R-:W-:Y:S05]  /*5240*/  BSYNC B0 ;  /* 0x0000000000007941 */ /* 0x000fea0003800000 */
.L_x_86:
[----:B------:R2:W4:Y:S01]  /*5250*/  @P0 LDS.128 R92, [R168+UR43+0x200] ;  /* 0x0002002ba85c0984 */ /* 0x0005220008000c00 */
[----:B------:R-:W-:Y:S01]  /*5260*/  UIADD3 UR4, UPT, UPT, UR43, 0x48, URZ ;  /* 0x000000482b047890 */ /* 0x000fe2000fffe0ff */
[----:B------:R-:W-:Y:S02]  /*5270*/  LOP3.LUT R173, R173, 0x1, RZ, 0x3c, !PT ;  /* 0x00000001adad7812 */ /* 0x000fe400078e3cff */
[----:B------:R2:W1:Y:S01]  /*5280*/  @P0 LDS.128 R96, [R178+0x10] ;  /* 0x00001000b2600984 */ /* 0x0004620000000c00 */
[----:B------:R-:W-:Y:S03]  /*5290*/  UPRMT UR4, UR37, 0x654, UR4 ;  /* 0x0000065425047896 */ /* 0x000fe60008000004 */
[----:B------:R2:W1:Y:S04]  /*52a0*/  @P0 LDS.128 R88, [R177+0x20] ;  /* 0x00002000b1580984 */ /* 0x0004680000000c00 */
[----:B------:R2:W1:Y:S01]  /*52b0*/  @P0 LDS.128 R84, [R176+0x30] ;  /* 0x00003000b0540984 */ /* 0x0004620000000c00 */
[----:B------:R-:W-:Y:S01]  /*52c0*/  @!PT LDS RZ, [RZ] ;  /* 0x00000000fffff984 */ /* 0x000fe20000000800 */
[----:B------:R-:W-:Y:S01]  /*52d0*/  @!PT LDS RZ, [RZ] ;  /* 0x00000000fffff984 */ /* 0x000fe20000000800 */
[----:B------:R-:W-:Y:S01]  /*52e0*/  @!PT LDS RZ, [RZ] ;  /* 0x00000000fffff984 */ /* 0x000fe20000000800 */
[----:B------:R-:W-:Y:S01]  /*52f0*/  @!PT LDS RZ, [RZ] ;  /* 0x00000000fffff984 */ /* 0x000fe20000000800 */
[----:B------:R5:W-:Y:S06]  /*5300*/  MEMBAR.ALL.CTA ;  /* 0x0000000000007992 */ /* 0x000bec0000008000 */
[----:B-----5:R-:W5:Y:S02]  /*5310*/  FENCE.VIEW.ASYNC.S ;  /* 0x00000000000073c6 */ /* 0x020f640000000000 */
[----:B-----5:R-:W-:Y:S01]  /*5320*/  SYNCS.ARRIVE.TRANS64.RED.A1T0 RZ, [UR4], RZ ;  /* 0x000000ffffff79a7 */ /* 0x020fe20008100404 */
.L_x_85:
[----:B------:R-:W-:Y:S05]  /*5330*/  BSYNC B1 ;  /* 0x0000000000017941 */ /* 0x000fea0003800000 */
.L_x_84:
[----:B-1----:R-:W-:Y:S04]  /*5340*/  SHF.R.U32.HI R0, RZ, 0x15, R64 ;  /* 0x00000015ff007819 */ /* 0x002fe80000011640 */
[----:B------:R-:W-:Y:S01]  /*5350*/  LOP3.LUT P0, RZ, R0, 0x3, R169, 0x48, !PT ;  /* 0x0000000300ff7812 */ /* 0x000fe200078048a9 */
[----:B------:R-:W-:Y:S01]  /*5360*/  @!UPT UIADD3 URZ, UPT, UPT, URZ, URZ, URZ ;  /* 0x000000fffffff290 */ /* 0x000fe2000fffe0ff */
[----:B------:R-:W-:Y:S11]  /*5370*/  @P4 BRA `(.L_x_89) ;  /* 0x0000000000084947 */ /* 0x000ff60003800000 */
[----:B------:R-:W1:Y:S02]  /*5380*/  SYNCS.PHASECHK.TRANS64.TRYWAIT P1, [R156+URZ+0x80], R5 ;  /* 0x000080059c0075a7 */ /* 0x000e6400080211ff */
[----:B-1----:R-:W-:Y:S05]  /*5390*/  @!P1 BRA `(.L_x_90) ;  /* 0x0000001c00209947 */ /* 0x002fea0003800000 */
.L_x_89:
[----:B------:R-:W-:Y:S05]  /*53a0*/  @!P0 BRA `(.L_x_91) ;  /* 0x0000000000408947 */ /* 0x000fea0003800000 */
[----:B------:R-:W1:Y:S01]  /*53b0*/  LDCU.64 UR8, c[0x4][0x70] ;  /* 0x01000e00ff0877ac */ /* 0x000e620008000a00 */
[----:B------:R-:W-:Y:S01]  /*53c0*/  MOV R3, 0x0 ;  /* 0x0000000000037802 */ /* 0x000fe20000000f00 */
[----:B------:R-:W-:Y:S02]  /*53d0*/  HFMA2 R12, -RZ, RZ, 0, 5.9604644775390625e-08 ;  /* 0x00000001ff0c7431 */ /* 0x000fe400000001ff */
[----:B------:R-:W-:Y:S02]  /*53e0*/  IMAD.MOV.U32 R8, RZ, RZ, 0x192 ;  /* 0x00000192ff087424 */ /* 0x000fe400078e00ff */
[----:B------:R-:W-:Y:S01]  /*53f0*/  IMAD.MOV.U32 R13, RZ, RZ, RZ ;  /* 0x000000ffff0d7224 */ /* 0x000fe200078e00ff */
[----:B------:R-:W5:Y:S01]  /*5400*/  LDCU.64 UR6, c[0x4][0x78] ;  /* 0x01000f00ff0677ac */ /* 0x000f620008000a00 */
[----:B------:R-:W2:Y:S01]  /*5410*/  LDC.64 R2, c[0x4][R3] ;  /* 0x0100000003027b82 */ /* 0x000ea20000000a00 */
[----:B------:R-:W3:Y:S01]  /*5420*/  LDCU.64 UR4, c[0x4][0x10] ;  /* 0x01000200ff0477ac */ /* 0x000ee20008000a00 */
[----:B-1----:R-:W-:Y:S01]  /*5430*/  MOV R5, UR9 ;  /* 0x0000000900057c02 */ /* 0x002fe20008000f00 */
[----:B------:R-:W-:Y:S01]  /*5440*/  IMAD.U32 R4, RZ, RZ, UR8 ;  /* 0x00000008ff047e24 */ /* 0x000fe2000f8e00ff */
[----:B-----5:R-:W-:Y:S01]  /*5450*/  MOV R7, UR7 ;  /* 0x0000000700077c02 */ /* 0x020fe20008000f00 */
[----:B------:R-:W-:Y:S01]  /*5460*/  IMAD.U32 R6, RZ, RZ, UR6 ;  /* 0x00000006ff067e24 */ /* 0x000fe2000f8e00ff */
[----:B---3--:R-:W-:Y:S01]  /*5470*/  MOV R11, UR5 ;  /* 0x00000005000b7c02 */ /* 0x008fe20008000f00 */
[----:B------:R-:W-:Y:S02]  /*5480*/  IMAD.U32 R10, RZ, RZ, UR4 ;  /* 0x00000004ff0a7e24 */ /* 0x000fe4000f8e00ff */
[----:B------:R-:W-:Y:S07]  /*5490*/  LEPC R20, `(.L_x_91) ;  /* 0x000000001014794e */ /* 0x000fee0000000000 */
[----:B--2-4-:R-:W-:Y:S05]  /*54a0*/  CALL.ABS.NOINC R2 ;  /* 0x0000000002007343 */ /* 0x014fea0003c00000 */
.L_x_91:
[----:B------:R-:W-:Y:S01]  /*54b0*/  LOP3.LUT P0, RZ, R166, 0x60, RZ, 0xc0, !PT ;  /* 0x00000060a6ff7812 */ /* 0x000fe2000780c0ff */
[----:B------:R-:W-:Y:S05]  /*54c0*/  WARPSYNC.ALL ;  /* 0x0000000000007948 */ /* 0x000fea0003800000 */
[----:B------:R-:W-:Y:S01]  /*54d0*/  R2UR UR4, R64 ;  /* 0x00000000400472ca */ /* 0x000fe200000e0000 */
[----:B------:R-:W-:Y:S01]  /*54e0*/  BSSY.RECONVERGENT B0, `(.L_x_92) ;  /* 0x0000121000007945 */ /* 0x000fe20003800200 */
[-C--:B----4-:R-:W-:Y:S02]  /*54f0*/  F2FP.F16.E4M3.UNPACK_B R82, R92.reuse ;  /* 0x0000005cff52723e */ /* 0x090fe400020006ff */
[----:B------:R-:W-:Y:S02]  /*5500*/  F2FP.F16.E4M3.UNPACK_B R109, R92.H1 ;  /* 0x0000005cff6d723e */ /* 0x000fe400030006ff */
[-C--:B------:R-:W-:Y:S01]  /*5510*/  F2FP.F16.E4M3.UNPACK_B R107, R93.reuse ;  /* 0x0000005dff6b723e */ /* 0x080fe200020006ff */
[--C-:B------:R-:W-:Y:S01]  /*5520*/  HADD2.F32 R80, -RZ, R82.reuse.H0_H0 ;  /* 0x20000052ff507230 */ /* 0x100fe20000004100 */
[----:B------:R-:W-:Y:S01]  /*5530*/  F2FP.F16.E4M3.UNPACK_B R105, R93.H1 ;  /* 0x0000005dff69723e */ /* 0x000fe200030006ff */
[----:B------:R-:W-:Y:S01]  /*5540*/  HADD2.F32 R82, -RZ, R82.H1_H1 ;  /* 0x30000052ff527230 */ /* 0x000fe20000004100 */
[-C--:B------:R-:W-:Y:S01]  /*5550*/  F2FP.F16.E4M3.UNPACK_B R130, R84.reuse ;  /* 0x00000054ff82723e */ /* 0x080fe200020006ff */
[--C-:B------:R-:W-:Y:S01]  /*5560*/  HADD2.F32 R83, -RZ, R109.reuse.H0_H0 ;  /* 0x2000006dff537230 */ /* 0x100fe20000004100 */
[----:B------:R-:W-:Y:S01]  /*5570*/  F2FP.F16.E4M3.UNPACK_B R132, R84.H1 ;  /* 0x00000054ff84723e */ /* 0x000fe200030006ff */
[----:B------:R-:W3:Y:S01]  /*5580*/  LDTM.x64 R4, tmem[UR4] ;  /* 0x00000004000479ee */ /* 0x000ee20008340000 */
[----:B------:R-:W-:Y:S01]  /*5590*/  NOP ;  /* 0x0000000000007918 */ /* 0x000fe20000000000 */
[----:B------:R-:W-:Y:S01]  /*55a0*/  R2UR UR5, R156 ;  /* 0x000000009c0572ca */ /* 0x000fe200000e0000 */
[--C-:B------:R-:W-:Y:S01]  /*55b0*/  HADD2.F32 R129, -RZ, R130.reuse.H0_H0 ;  /* 0x20000082ff817230 */ /* 0x100fe20000004100 */
[----:B------:R-:W-:Y:S01]  /*55c0*/  F2FP.F16.E4M3.UNPACK_B R93, R94 ;  /* 0x0000005eff5d723e */ /* 0x000fe200020006ff */
[----:B------:R-:W-:Y:S01]  /*55d0*/  HADD2.F32 R130, -RZ, R130.H1_H1 ;  /* 0x30000082ff827230 */ /* 0x000fe20000004100 */
[-C--:B------:R-:W-:Y:S01]  /*55e0*/  F2FP.F16.E4M3.UNPACK_B R134, R85.reuse ;  /* 0x00000055ff86723e */ /* 0x080fe200020006ff */
[----:B------:R-:W-:Y:S01]  /*55f0*/  HADD2.F32 R84, -RZ, R109.H1_H1 ;  /* 0x3000006dff547230 */ /* 0x000fe20000004100 */
[----:B------:R-:W-:Y:S01]  /*5600*/  F2FP.F16.E4M3.UNPACK_B R136, R85.H1 ;  /* 0x00000055ff88723e */ /* 0x000fe200030006ff */
[--C-:B------:R-:W-:Y:S01]  /*5610*/  HADD2.F32 R85, -RZ, R107.reuse.H0_H0 ;  /* 0x2000006bff557230 */ /* 0x100fe20000004100 */
[-C--:B------:R-:W-:Y:S01]  /*5620*/  F2FP.F16.E4M3.UNPACK_B R138, R86.reuse ;  /* 0x00000056ff8a723e */ /* 0x080fe200020006ff */
[--C-:B------:R-:W-:Y:S01]  /*5630*/  HADD2.F32 R133, -RZ, R134.reuse.H0_H0 ;  /* 0x20000086ff857230 */ /* 0x100fe20000004100 */
[----:B------:R-:W-:Y:S01]  /*5640*/  F2FP.F16.E4M3.UNPACK_B R140, R86.H1 ;  /* 0x00000056ff8c723e */ /* 0x000fe200030006ff */
[----:B------:R-:W-:Y:S01]  /*5650*/  HADD2.F32 R86, -RZ, R107.H1_H1 ;  /* 0x3000006bff567230 */ /* 0x000fe20000004100 */
[----:B------:R-:W-:Y:S01]  /*5660*/  F2FP.F16.E4M3.UNPACK_B R142, R87 ;  /* 0x00000057ff8e723e */ /* 0x000fe200020006ff */
[----:B------:R-:W-:Y:S01]  /*5670*/  UIADD3 UR5, UPT, UPT, UR5, 0xa0, URZ ;  /* 0x000000a005057890 */ /* 0x000fe2000fffe0ff */
[----:B------:R-:W-:Y:S01]  /*5680*/  HADD2.F32 R134, -RZ, R134.H1_H1 ;  /* 0x30000086ff867230 */ /* 0x000fe20000004100 */
[----:B------:R-:W-:Y:S01]  /*5690*/  F2FP.F16.E4M3.UNPACK_B R114, R88 ;  /* 0x00000058ff72723e */ /* 0x000fe200020006ff */
[--C-:B------:R-:W-:Y:S01]  /*56a0*/  HADD2.F32 R137, -RZ, R138.reuse.H0_H0 ;  /* 0x2000008aff897230 */ /* 0x100fe20000004100 */
[----:B------:R-:W-:Y:S01]  /*56b0*/  UPRMT UR5, UR37, 0x654, UR5 ;  /* 0x0000065425057896 */ /* 0x000fe20008000005 */
[----:B------:R-:W-:Y:S01]  /*56c0*/  HADD2.F32 R138, -RZ, R138.H1_H1 ;  /* 0x3000008aff8a7230 */ /* 0x000fe20000004100 */
[-C--:B------:R-:W-:Y:S01]  /*56d0*/  F2FP.F16.E4M3.UNPACK_B R118, R89.reuse ;  /* 0x00000059ff76723e */ /* 0x080fe200020006ff */
[--C-:B------:R-:W-:Y:S01]  /*56e0*/  HADD2.F32 R113, -RZ, R114.reuse.H0_H0 ;  /* 0x20000072ff717230 */ /* 0x100fe20000004100 */
[----:B------:R-:W-:Y:S01]  /*56f0*/  F2FP.F16.E4M3.UNPACK_B R120, R89.H1 ;  /* 0x00000059ff78723e */ /* 0x000fe200030006ff */
[C---:B---3--:R-:W-:Y:S01]  /*5700*/  FMUL R4, R78.reuse, R4 ;  /* 0x000000044e047220 */ /* 0x048fe20000400000 */
[C---:B------:R-:W-:Y:S01]  /*5710*/  FMUL R5, R78.reuse, R5 ;  /* 0x000000054e057220 */ /* 0x040fe20000400000 */
[C---:B------:R-:W-:Y:S01]  /*5720*/  FMUL R8, R78.reuse, R8 ;  /* 0x000000084e087220 */ /* 0x040fe20000400000 */
[C---:B------:R-:W-:Y:S01]  /*5730*/  FMUL R9, R78.reuse, R9 ;  /* 0x000000094e097220 */ /* 0x040fe20000400000 */
[----:B------:R-:W-:Y:S01]  /*5740*/  SYNCS.ARRIVE.TRANS64.RED.A1T0 RZ, [UR5], RZ ;  /* 0x000000ffffff79a7 */ /* 0x000fe20008100405 */
[C---:B------:R-:W-:Y:S01]  /*5750*/  FFMA R4, R81.reuse, R80, R4 ;  /* 0x0000005051047223 */ /* 0x040fe20000000004 */
[C---:B------:R-:W-:Y:S01]  /*5760*/  FFMA R5, R81.reuse, R82, R5 ;  /* 0x0000005251057223 */ /* 0x040fe20000000005 */
[----:B------:R-:W-:Y:S02]  /*5770*/  HADD2.F32 R89, -RZ, R93.H0_H0 ;  /* 0x2000005dff597230 */ /* 0x000fe40000004100 */
[C---:B------:R-:W-:Y:S01]  /*5780*/  FMUL R12, R78.reuse, R12 ;  /* 0x0000000c4e0c7220 */ /* 0x040fe20000400000 */
        /* <DEDUP_REMOVED lines=11> */
[----:B------:R-:W-:Y:S02]  /*5840*/  HADD2.F32 R114, -RZ, R114.H1_H1 ;  /* 0x30000072ff727230 */ /* 0x000fe40000004100 */
[C---:B------:R-:W-:Y:S01]  /*5850*/  FMUL R32, R78.reuse, R36 ;  /* 0x000000244e207220 */ /* 0x040fe20000400000 */
[C---:B------:R-:W-:Y:S01]  /*5860*/  FMUL R33, R78.reuse, R37 ;  /* 0x000000254e217220 */ /* 0x040fe20000400000 */
[--C-:B------:R-:W-:Y:S02]  /*5870*/  HADD2.F32 R117, -RZ, R118.reuse.H0_H0 ;  /* 0x20000076ff757230 */ /* 0x100fe40000004100 */
[C---:B------:R-:W-:Y:S01]  /*5880*/  FMUL R36, R78.reuse, R40 ;  /* 0x000000284e247220 */ /* 0x040fe20000400000 */
[----:B------:R-:W-:Y:S02]  /*5890*/  HADD2.F32 R118, -RZ, R118.H1_H1 ;  /* 0x30000076ff767230 */ /* 0x000fe40000004100 */
        /* <DEDUP_REMOVED lines=8> */
[----:B------:R-:W-:Y:S01]  /*5920*/  F2FP.F16.E4M3.UNPACK_B R92, R94.H1 ;  /* 0x0000005eff5c723e */ /* 0x000fe200030006ff */
[C---:B------:R-:W-:Y:S01]  /*5930*/  FMUL R53, R78.reuse, R57 ;  /* 0x000000394e357220 */ /* 0x040fe20000400000 */
[C---:B------:R-:W-:Y:S01]  /*5940*/  FMUL R56, R78.reuse, R60 ;  /* 0x0000003c4e387220 */ /* 0x040fe20000400000 */
[----:B------:R-:W-:Y:S01]  /*5950*/  F2FP.F16.E4M3.UNPACK_B R141, R87.H1 ;  /* 0x00000057ff8d723e */ /* 0x000fe200030006ff */
[C---:B------:R-:W-:Y:S01]  /*5960*/  FMUL R57, R78.reuse, R61 ;  /* 0x0000003d4e397220 */ /* 0x040fe20000400000 */
[----:B------:R-:W-:Y:S02]  /*5970*/  HADD2.F32 R80, -RZ, R142.H1_H1 ;  /* 0x3000008eff507230 */ /* 0x000fe40000004100 */
[C---:B------:R-:W-:Y:S01]  /*5980*/  FMUL R60, R78.reuse, R64 ;  /* 0x000000404e3c7220 */ /* 0x040fe20000400000 */
[----:B------:R-:W-:Y:S01]  /*5990*/  F2FP.F16.E4M3.UNPACK_B R116, R88.H1 ;  /* 0x00000058ff74723e */ /* 0x000fe200030006ff */
[C---:B------:R-:W-:Y:S01]  /*59a0*/  FMUL R61, R78.reuse, R65 ;  /* 0x000000414e3d7220 */ /* 0x040fe20000400000 */
[C---:B------:R-:W-:Y:S01]  /*59b0*/  FMUL R6, R78.reuse, R6 ;  /* 0x000000064e067220 */ /* 0x040fe20000400000 */
[----:B------:R-:W-:Y:S01]  /*59c0*/  F2FP.F16.E4M3.UNPACK_B R94, R95 ;  /* 0x0000005fff5e723e */ /* 0x000fe200020006ff */
[C---:B------:R-:W-:Y:S01]  /*59d0*/  FMUL R7, R78.reuse, R7 ;  /* 0x000000074e077220 */ /* 0x040fe20000400000 */
[--C-:B------:R-:W-:Y:S02]  /*59e0*/  HADD2.F32 R87, -RZ, R105.reuse.H0_H0 ;  /* 0x20000069ff577230 */ /* 0x100fe40000004100 */
[C---:B------:R-:W-:Y:S01]  /*59f0*/  FFMA R6, R81.reuse, R83, R6 ;  /* 0x0000005351067223 */ /* 0x040fe20000000006 */
[----:B------:R-:W-:Y:S01]  /*5a00*/  F2FP.F16.E4M3.UNPACK_B R122, R90 ;  /* 0x0000005aff7a723e */ /* 0x000fe200020006ff */
[C---:B------:R-:W-:Y:S01]  /*5a10*/  FFMA R7, R81.reuse, R84, R7 ;  /* 0x0000005451077223 */ /* 0x040fe20000000007 */
[C---:B------:R-:W-:Y:S01]  /*5a20*/  FFMA R8, R81.reuse, R85, R8 ;  /* 0x0000005551087223 */ /* 0x040fe20000000008 */
[----:B------:R-:W-:Y:S01]  /*5a30*/  F2FP.F16.E4M3.UNPACK_B R124, R90.H1 ;  /* 0x0000005aff7c723e */ /* 0x000fe200030006ff */
[----:B------:R-:W-:Y:S02]  /*5a40*/  HADD2.F32 R88, -RZ, R105.H1_H1 ;  /* 0x30000069ff587230 */ /* 0x000fe40000004100 */
[----:B------:R-:W-:Y:S01]  /*5a50*/  FFMA R9, R81, R86, R9 ;  /* 0x0000005651097223 */ /* 0x000fe20000000009 */
[----:B------:R-:W-:Y:S01]  /*5a60*/  F2FP.SATFINITE.E4M3.F32.PACK_AB_MERGE_C R156, R7, R6, RZ ;  /* 0x00000006079c723e */ /* 0x000fe200048070ff */
[----:B------:R-:W-:Y:S02]  /*5a70*/  HADD2.F32 R90, -RZ, R93.H1_H1 ;  /* 0x3000005dff5a7230 */ /* 0x000fe40000004100 */
[C---:B------:R-:W-:Y:S01]  /*5a80*/  FMUL R10, R78.reuse, R10 ;  /* 0x0000000a4e0a7220 */ /* 0x040fe20000400000 */
[--C-:B------:R-:W-:Y:S01]  /*5a90*/  HADD2.F32 R93, -RZ, R94.reuse.H0_H0 ;  /* 0x2000005eff5d7230 */ /* 0x100fe20000004100 */
[----:B------:R-:W-:Y:S01]  /*5aa0*/  F2FP.SATFINITE.E4M3.F32.PACK_AB_MERGE_C R156, R5, R4, R156 ;  /* 0x00000004059c723e */ /* 0x000fe2000480709c */
[----:B------:R-:W-:Y:S02]  /*5ab0*/  HADD2.F32 R94, -RZ, R94.H1_H1 ;  /* 0x3000005eff5e7230 */ /* 0x000fe40000004100 */
[C---:B------:R-:W-:Y:S01]  /*5ac0*/  FFMA R10, R81.reuse, R87, R10 ;  /* 0x00000057510a7223 */ /* 0x040fe2000000000a */
[--C-:B------:R-:W-:Y:S02]  /*5ad0*/  HADD2.F32 R121, -RZ, R122.reuse.H0_H0 ;  /* 0x2000007aff797230 */ /* 0x100fe40000004100 */
[C---:B------:R-:W-:Y:S01]  /*5ae0*/  FMUL R11, R78.reuse, R11 ;  /* 0x0000000b4e0b7220 */ /* 0x040fe20000400000 */
[----:B------:R-:W-:Y:S01]  /*5af0*/  F2FP.F16.E4M3.UNPACK_B R126, R91 ;  /* 0x0000005bff7e723e */ /* 0x000fe200020006ff */
[----:B------:R-:W-:Y:S01]  /*5b00*/  HADD2.F32 R122, -RZ, R122.H1_H1 ;  /* 0x3000007aff7a7230 */ /* 0x000fe20000004100 */
[----:B------:R-:W-:Y:S01]  /*5b10*/  F2FP.F16.E4M3.UNPACK_B R103, R95.H1 ;  /* 0x0000005fff67723e */ /* 0x000fe200030006ff */
[C---:B------:R-:W-:Y:S01]  /*5b20*/  FFMA R11, R81.reuse, R88, R11 ;  /* 0x00000058510b7223 */ /* 0x040fe2000000000b */
[----:B------:R-:W-:Y:S01]  /*5b30*/  F2FP.F16.E4M3.UNPACK_B R128, R91.H1 ;  /* 0x0000005bff80723e */ /* 0x000fe200030006ff */
[----:B------:R-:W-:Y:S02]  /*5b40*/  HADD2.F32 R91, -RZ, R92.H0_H0 ;  /* 0x2000005cff5b7230 */ /* 0x000fe40000004100 */
[C---:B------:R-:W-:Y:S01]  /*5b50*/  FFMA R12, R81.reuse, R89, R12 ;  /* 0x00000059510c7223 */ /* 0x040fe2000000000c */
[----:B------:R-:W-:Y:S01]  /*5b60*/  FFMA R13, R81, R90, R13 ;  /* 0x0000005a510d7223 */ /* 0x000fe2000000000d */
[----:B------:R-:W-:Y:S01]  /*5b70*/  F2FP.SATFINITE.E4M3.F32.PACK_AB_MERGE_C R157, R11, R10, RZ ;  /* 0x0000000a0b9d723e */ /* 0x000fe200048070ff */
[--C-:B------:R-:W-:Y:S01]  /*5b80*/  HADD2.F32 R125, -RZ, R126.reuse.H0_H0 ;  /* 0x2000007eff7d7230 */ /* 0x100fe20000004100 */
[----:B------:R-:W-:Y:S01]  /*5b90*/  F2FP.F16.E4M3.UNPACK_B R101, R96 ;  /* 0x00000060ff65723e */ /* 0x000fe200020006ff */
[----:B------:R-:W-:Y:S01]  /*5ba0*/  HADD2.F32 R126, -RZ, R126.H1_H1 ;  /* 0x3000007eff7e7230 */ /* 0x000fe20000004100 */
[----:B------:R-:W-:Y:S01]  /*5bb0*/  F2FP.SATFINITE.E4M3.F32.PACK_AB_MERGE_C R157, R9, R8, R157 ;  /* 0x00000008099d723e */ /* 0x000fe2000480709d */
[----:B------:R-:W-:Y:S02]  /*5bc0*/  HADD2.F32 R83, -RZ, R142.H0_H0 ;  /* 0x2000008eff537230 */ /* 0x000fe40000004100 */
[C---:B------:R-:W-:Y:S01]  /*5bd0*/  FMUL R14, R78.reuse, R14 ;  /* 0x0000000e4e0e7220 */ /* 0x040fe20000400000 */
[----:B------:R-:W-:Y:S02]  /*5be0*/  HADD2.F32 R92, -RZ, R92.H1_H1 ;  /* 0x3000005cff5c7230 */ /* 0x000fe40000004100 */
[C---:B------:R-:W-:Y:S01]  /*5bf0*/  FMUL R15, R78.reuse, R15 ;  /* 0x0000000f4e0f7220 */ /* 0x040fe20000400000 */
[----:B------:R-:W-:Y:S01]  /*5c00*/  F2FP.F16.E4M3.UNPACK_B R100, R96.H1 ;  /* 0x00000060ff64723e */ /* 0x000fe200030006ff */
[--C-:B------:R-:W-:Y:S02]  /*5c10*/  HADD2.F32 R95, -RZ, R103.reuse.H0_H0 ;  /* 0x20000067ff5f7230 */ /* 0x100fe40000004100 */
[C---:B------:R-:W-:Y:S01]  /*5c20*/  FFMA R14, R81.reuse, R91, R14 ;  /* 0x0000005b510e7223 */ /* 0x040fe2000000000e */
[C---:B------:R-:W-:Y:S01]  /*5c30*/  FFMA R15, R81.reuse, R92, R15 ;  /* 0x0000005c510f7223 */ /* 0x040fe2000000000f */
[C---:B------:R-:W-:Y:S01]  /*5c40*/  FFMA R16, R81.reuse, R93, R16 ;  /* 0x0000005d51107223 */ /* 0x040fe20000000010 */
[----:B------:R-:W-:Y:S01]  /*5c50*/  FFMA R17, R81, R94, R17 ;  /* 0x0000005e51117223 */ /* 0x000fe20000000011 */
[-C--:B------:R-:W-:Y:S01]  /*5c60*/  F2FP.F16.E4M3.UNPACK_B R102, R97.reuse ;  /* 0x00000061ff66723e */ /* 0x080fe200020006ff */
[----:B------:R-:W-:Y:S01]  /*5c70*/  HADD2.F32 R96, -RZ, R103.H1_H1 ;  /* 0x30000067ff607230 */ /* 0x000fe20000004100 */
[----:B------:R-:W-:Y:S01]  /*5c80*/  F2FP.SATFINITE.E4M3.F32.PACK_AB_MERGE_C R158, R15, R14, RZ ;  /* 0x0000000e0f9e723e */ /* 0x000fe200048070ff */
[C---:B------:R-:W-:Y:S01]  /*5c90*/  FMUL R18, R78.reuse, R18 ;  /* 0x000000124e127220 */ /* 0x040fe20000400000 */
[----:B------:R-:W-:Y:S01]  /*5ca0*/  F2FP.F16.E4M3.UNPACK_B R104, R97.H1 ;  /* 0x00000061ff68723e */ /* 0x000fe200030006ff */
[--C-:B------:R-:W-:Y:S01]  /*5cb0*/  HADD2.F32 R97, -RZ, R101.reuse.H0_H0 ;  /* 0x20000065ff617230 */ /* 0x100fe20000004100 */
[----:B------:R-:W-:Y:S01]  /*5cc0*/  F2FP.SATFINITE.E4M3.F32.PACK_AB_MERGE_C R158, R13, R12, R158 ;  /* 0x0000000c0d9e723e */ /* 0x000fe2000480709e */
[C---:B------:R-:W-:Y:S01]  /*5cd0*/  FFMA R18, R81.reuse, R95, R18 ;  /* 0x0000005f51127223 */ /* 0x040fe20000000012 */
[----:B------:R-:W-:Y:S01]  /*5ce0*/  F2FP.F16.E4M3.UNPACK_B R110, R99 ;  /* 0x00000063ff6e723e */ /* 0x000fe200020006ff */
[C---:B------:R-:W-:Y:S01]  /*5cf0*/  FMUL R19, R78.reuse, R19 ;  /* 0x000000134e137220 */ /* 0x040fe20000400000 */
[----:B------:R-:W-:Y:S01]  /*5d00*/  F2FP.F16.E4M3.UNPACK_B R112, R99.H1 ;  /* 0x00000063ff70723e */ /* 0x000fe200030006ff */
[----:B------:R-:W-:Y:S01]  /*5d10*/  HADD2.F32 R99, -RZ, R101.H1_H1 ;  /* 0x30000065ff637230 */ /* 0x000fe20000004100 */
[-C--:B------:R-:W-:Y:S01]  /*5d20*/  F2FP.F16.E4M3.UNPACK_B R106, R98.reuse ;  /* 0x00000062ff6a723e */ /* 0x080fe200020006ff */
[----:B------:R-:W-:Y:S01]  /*5d30*/  HADD2.F32 R101, -RZ, R102.H0_H0 ;  /* 0x20000066ff657230 */ /* 0x000fe20000004100 */
[----:B------:R-:W-:Y:S01]  /*5d40*/  F2FP.F16.E4M3.UNPACK_B R108, R98.H1 ;  /* 0x00000062ff6c723e */ /* 0x000fe200030006ff */
[----:B------:R-:W-:Y:S02]  /*5d50*/  HADD2.F32 R98, -RZ, R100.H0_H0 ;  /* 0x20000064ff627230 */ /* 0x000fe40000004100 */
[C---:B------:R-:W-:Y:S01]  /*5d60*/  FFMA R19, R81.reuse, R96, R19 ;  /* 0x0000006051137223 */ /* 0x040fe20000000013 */
[C---:B------:R-:W-:Y:S01]  /*5d70*/  FFMA R0, R81.reuse, R97, R0 ;  /* 0x0000006151007223 */ /* 0x040fe20000000000 */
[----:B------:R-:W-:Y:S01]  /*5d80*/  FFMA R2, R81, R99, R2 ;  /* 0x0000006351027223 */ /* 0x000fe20000000002 */
[----:B------:R-:W-:Y:S02]  /*5d90*/  HADD2.F32 R102, -RZ, R102.H1_H1 ;  /* 0x30000066ff667230 */ /* 0x000fe40000004100 */
[C---:B------:R-:W-:Y:S01]  /*5da0*/  FMUL R3, R78.reuse, R22 ;  /* 0x000000164e037220 */ /* 0x040fe20000400000 */
[----:B------:R-:W-:Y:S01]  /*5db0*/  HADD2.F32 R100, -RZ, R100.H1_H1 ;  /* 0x30000064ff647230 */ /* 0x000fe20000004100 */
[----:B------:R-:W-:Y:S01]  /*5dc0*/  F2FP.SATFINITE.E4M3.F32.PACK_AB_MERGE_C R159, R19, R18, RZ ;  /* 0x00000012139f723e */ /* 0x000fe200048070ff */
[--C-:B------:R-:W-:Y:S02]  /*5dd0*/  HADD2.F32 R105, -RZ, R106.reuse.H0_H0 ;  /* 0x2000006aff697230 */ /* 0x100fe40000004100 */
[----:B------:R-:W-:Y:S01]  /*5de0*/  FFMA R3, R81, R98, R3 ;  /* 0x0000006251037223 */ /* 0x000fe20000000003 */
[----:B------:R-:W-:Y:S01]  /*5df0*/  HADD2.F32 R106, -RZ, R106.H1_H1 ;  /* 0x3000006aff6a7230 */ /* 0x000fe20000004100 */
[----:B------:R-:W-:Y:S01]  /*5e00*/  F2FP.SATFINITE.E4M3.F32.PACK_AB_MERGE_C R159, R17, R16, R159 ;  /* 0x00000010119f723e */ /* 0x000fe2000480709f */
[----:B------:R-:W-:Y:S02]  /*5e10*/  HADD2.F32 R109, -RZ, R110.H0_H0 ;  /* 0x2000006eff6d7230 */ /* 0x000fe40000004100 */
[C---:B------:R-:W-:Y:S01]  /*5e20*/  FMUL R23, R78.reuse, R23 ;  /* 0x000000174e177220 */ /* 0x040fe20000400000 */
[--C-:B------:R-:W-:Y:S02]  /*5e30*/  HADD2.F32 R103, -RZ, R104.reuse.H0_H0 ;  /* 0x20000068ff677230 */ /* 0x100fe40000004100 */
[C---:B------:R-:W-:Y:S01]  /*5e40*/  FMUL R22, R78.reuse, R26 ;  /* 0x0000001a4e167220 */ /* 0x040fe20000400000 */
[----:B------:R-:W-:Y:S01]  /*5e50*/  HADD2.F32 R104, -RZ, R104.H1_H1 ;  /* 0x30000068ff687230 */ /* 0x000fe20000004100 */
[----:B------:R1:W-:Y:S01]  /*5e60*/  STS.128 [R168+UR43+0x2200], R156 ;  /* 0x0022009ca8007988 */ /* 0x0003e20008000c2b */
[C---:B------:R-:W-:Y:S01]  /*5e70*/  FFMA R23, R81.reuse, R100, R23 ;  /* 0x0000006451177223 */ /* 0x040fe20000000017 */
[C---:B------:R-:W-:Y:S01]  /*5e80*/  FFMA R20, R81.reuse, R101, R20 ;  /* 0x0000006551147223 */ /* 0x040fe20000000014 */
[C---:B------:R-:W-:Y:S01]  /*5e90*/  FFMA R21, R81.reuse, R102, R21 ;  /* 0x0000006651157223 */ /* 0x040fe20000000015 */
[----:B------:R-:W-:Y:S01]  /*5ea0*/  FFMA R22, R81, R103, R22 ;  /* 0x0000006751167223 */ /* 0x000fe20000000016 */
[----:B------:R-:W-:Y:S01]  /*5eb0*/  HADD2.F32 R110, -RZ, R110.H1_H1 ;  /* 0x3000006eff6e7230 */ /* 0x000fe20000004100 */
[----:B------:R-:W-:Y:S01]  /*5ec0*/  F2FP.SATFINITE.E4M3.F32.PACK_AB_MERGE_C R161, R23, R3, RZ ;  /* 0x0000000317a1723e */ /* 0x000fe200048070ff */
[C---:B------:R-:W-:Y:S01]  /*5ed0*/  FMUL R27, R78.reuse, R27 ;  /* 0x0000001b4e1b7220 */ /* 0x040fe20000400000 */
[--C-:B------:R-:W-:Y:S02]  /*5ee0*/  HADD2.F32 R107, -RZ, R108.reuse.H0_H0 ;  /* 0x2000006cff6b7230 */ /* 0x100fe40000004100 */
[----:B------:R-:W-:Y:S01]  /*5ef0*/  FMUL R26, R78, R30 ;  /* 0x0000001e4e1a7220 */ /* 0x000fe20000400000 */
[----:B------:R-:W-:Y:S01]  /*5f00*/  HADD2.F32 R108, -RZ, R108.H1_H1 ;  /* 0x3000006cff6c7230 */ /* 0x000fe20000004100 */
[----:B------:R-:W-:Y:S01]  /*5f10*/  F2FP.SATFINITE.E4M3.F32.PACK_AB_MERGE_C R160, R2, R0, R161 ;  /* 0x0000000002a0723e */ /* 0x000fe200048070a1 */
[C---:B------:R-:W-:Y:S01]  /*5f20*/  FFMA R27, R81.reuse, R104, R27 ;  /* 0x00000068511b7223 */ /* 0x040fe2000000001b */
[C---:B------:R-:W-:Y:S01]  /*5f30*/  FFMA R24, R81.reuse, R105, R24 ;  /* 0x0000006951187223 */ /* 0x040fe20000000018 */
[C---:B------:R-:W-:Y:S01]  /*5f40*/  FFMA R25, R81.reuse, R106, R25 ;  /* 0x0000006a51197223 */ /* 0x040fe20000000019 */
[----:B------:R-:W-:Y:S01]  /*5f50*/  FFMA R26, R81, R107, R26 ;  /* 0x0000006b511a7223 */ /* 0x000fe2000000001a */
[C---:B------:R-:W-:Y:S01]  /*5f60*/  FMUL R31, R78.reuse, R31 ;  /* 0x0000001f4e1f7220 */ /* 0x040fe20000400000 */
[--C-:B------:R-:W-:Y:S01]  /*5f70*/  HADD2.F32 R111, -RZ, R112.reuse.H0_H0 ;  /* 0x20000070ff6f7230 */ /* 0x100fe20000004100 */
[----:B------:R-:W-:Y:S01]  /*5f80*/  F2FP.SATFINITE.E4M3.F32.PACK_AB_MERGE_C R162, R27, R22, RZ ;  /* 0x000000161ba2723e */ /* 0x000fe200048070ff */
[----:B------:R-:W-:Y:S02]  /*5f90*/  HADD2.F32 R112, -RZ, R112.H1_H1 ;  /* 0x30000070ff707230 */ /* 0x000fe40000004100 */
[C---:B------:R-:W-:Y:S01]  /*5fa0*/  FFMA R31, R81.reuse, R108, R31 ;  /* 0x0000006c511f7223 */ /* 0x040fe2000000001f */
[----:B------:R-:W-:Y:S01]  /*5fb0*/  FFMA R28, R81, R109, R28 ;  /* 0x0000006d511c7223 */ /* 0x000fe2000000001c */
[----:B------:R-:W-:Y:S01]  /*5fc0*/  F2FP.SATFINITE.E4M3.F32.PACK_AB_MERGE_C R161, R21, R20, R162 ;  /* 0x0000001415a1723e */ /* 0x000fe200048070a2 */
[----:B------:R-:W-:Y:S01]  /*5fd0*/  FFMA R29, R81, R110, R29 ;  /* 0x0000006e511d7223 */ /* 0x000fe2000000001d */
[C---:B------:R-:W-:Y:S01]  /*5fe0*/  FMUL R30, R78.reuse, R34 ;  /* 0x000000224e1e7220 */ /* 0x040fe20000400000 */
[----:B------:R-:W-:Y:S01]  /*5ff0*/  F2FP.SATFINITE.E4M3.F32.PACK_AB_MERGE_C R163, R31, R26, RZ ;  /* 0x0000001a1fa3723e */ /* 0x000fe200048070ff */
[C---:B------:R-:W-:Y:S01]  /*6000*/  FMUL R35, R78.reuse, R35 ;  /* 0x000000234e237220 */ /* 0x040fe20000400000 */
[--C-:B------:R-:W-:Y:S02]  /*6010*/  HADD2.F32 R115, -RZ, R116.reuse.H0_H0 ;  /* 0x20000074ff737230 */ /* 0x100fe40000004100 */
[----:B------:R-:W-:Y:S01]  /*6020*/  FFMA R30, R81, R111, R30 ;  /* 0x0000006f511e7223 */ /* 0x000fe2000000001e */
[----:B------:R-:W-:Y:S01]  /*6030*/  F2FP.SATFINITE.E4M3.F32.PACK_AB_MERGE_C R162, R25, R24, R163 ;  /* 0x0000001819a2723e */ /* 0x000fe200048070a3 */
[C---:B------:R-:W-:Y:S01]  /*6040*/  FFMA R35, R81.reuse, R112, R35 ;  /* 0x0000007051237223 */ /* 0x040fe20000000023 */
[C---:B------:R-:W-:Y:S01]  /*6050*/  FFMA R32, R81.reuse, R113, R32 ;  /* 0x0000007151207223 */ /* 0x040fe20000000020 */
[----:B------:R-:W-:Y:S01]  /*6060*/  FFMA R33, R81, R114, R33 ;  /* 0x0000007251217223 */ /* 0x000fe20000000021 */
[----:B------:R-:W-:Y:S02]  /*6070*/  HADD2.F32 R116, -RZ, R116.H1_H1 ;  /* 0x30000074ff747230 */ /* 0x000fe40000004100 */
        /* <DEDUP_REMOVED lines=9> */
[----:B------:R-:W-:Y:S01]  /*6110*/  HADD2.F32 R120, -RZ, R120.H1_H1 ;  /* 0x30000078ff787230 */ /* 0x000fe20000004100 */
[----:B------:R1:W-:Y:S01]  /*6120*/  STS.128 [R178+0x2010], R160 ;  /* 0x002010a0b2007388 */ /* 0x0003e20000000c00 */
[----:B------:R-:W-:Y:S01]  /*6130*/  F2FP.SATFINITE.E4M3.F32.PACK_AB_MERGE_C R184, R39, R34, RZ ;  /* 0x0000002227b8723e */ /* 0x000fe200048070ff */
[C---:B------:R-:W-:Y:S01]  /*6140*/  FMUL R38, R78.reuse, R42 ;  /* 0x0000002a4e267220 */ /* 0x040fe20000400000 */
[C---:B------:R-:W-:Y:S01]  /*6150*/  FMUL R43, R78.reuse, R43 ;  /* 0x0000002b4e2b7220 */ /* 0x040fe20000400000 */
[--C-:B------:R-:W-:Y:S01]  /*6160*/  HADD2.F32 R123, -RZ, R124.reuse.H0_H0 ;  /* 0x2000007cff7b7230 */ /* 0x100fe20000004100 */
[----:B------:R-:W-:Y:S01]  /*6170*/  F2FP.SATFINITE.E4M3.F32.PACK_AB_MERGE_C R184, R33, R32, R184 ;  /* 0x0000002021b8723e */ /* 0x000fe200048070b8 */
[C---:B------:R-:W-:Y:S01]  /*6180*/  FFMA R38, R81.reuse, R119, R38 ;  /* 0x0000007751267223 */ /* 0x040fe20000000026 */
        /* <DEDUP_REMOVED lines=12> */
[C---:B------:R-:W-:Y:S01]  /*6250*/  FFMA R45, R81.reuse, R126, R45 ;  /* 0x0000007e512d7223 */ /* 0x040fe2000000002d */
[----:B------:R-:W-:Y:S02]  /*6260*/  HADD2.F32 R128, -RZ, R128.H1_H1 ;  /* 0x30000080ff807230 */ /* 0x000fe40000004100 */
[C---:B------:R-:W-:Y:S01]  /*6270*/  FMUL R46, R78.reuse, R50 ;  /* 0x000000324e2e7220 */ /* 0x040fe20000400000 */
[C---:B------:R-:W-:Y:S01]  /*6280*/  FMUL R51, R78.reuse, R51 ;  /* 0x000000334e337220 */ /* 0x040fe20000400000 */
[--C-:B------:R-:W-:Y:S02]  /*6290*/  HADD2.F32 R131, -RZ, R132.reuse.H0_H0 ;  /* 0x20000084ff837230 */ /* 0x100fe40000004100 */
[C---:B------:R-:W-:Y:S01]  /*62a0*/  FMUL R50, R78.reuse, R54 ;  /* 0x000000364e327220 */ /* 0x040fe20000400000 */
[C---:B------:R-:W-:Y:S01]  /*62b0*/  FFMA R46, R81.reuse, R127, R46 ;  /* 0x0000007f512e7223 */ /* 0x040fe2000000002e */
[----:B------:R-:W-:Y:S02]  /*62c0*/  HADD2.F32 R132, -RZ, R132.H1_H1 ;  /* 0x30000084ff847230 */ /* 0x000fe40000004100 */
[C---:B------:R-:W-:Y:S01]  /*62d0*/  FFMA R51, R81.reuse, R128, R51 ;  /* 0x0000008051337223 */ /* 0x040fe20000000033 */
[C---:B------:R-:W-:Y:S01]  /*62e0*/  FMUL R55, R78.reuse, R55 ;  /* 0x000000374e377220 */ /* 0x040fe20000400000 */
[C---:B------:R-:W-:Y:S01]  /*62f0*/  FFMA R48, R81.reuse, R129, R48 ;  /* 0x0000008151307223 */ /* 0x040fe20000000030 */
[C---:B------:R-:W-:Y:S01]  /*6300*/  FFMA R49, R81.reuse, R130, R49 ;  /* 0x0000008251317223 */ /* 0x040fe20000000031 */
[--C-:B------:R-:W-:Y:S02]  /*6310*/  HADD2.F32 R135, -RZ, R136.reuse.H0_H0 ;  /* 0x20000088ff877230 */ /* 0x100fe40000004100 */
[C---:B------:R-:W-:Y:S01]  /*6320*/  FFMA R50, R81.reuse, R131, R50 ;  /* 0x0000008351327223 */ /* 0x040fe20000000032 */
[----:B------:R-:W-:Y:S02]  /*6330*/  HADD2.F32 R136, -RZ, R136.H1_H1 ;  /* 0x30000088ff887230 */ /* 0x000fe40000004100 */
[C---:B------:R-:W-:Y:S01]  /*6340*/  FMUL R54, R78.reuse, R58 ;  /* 0x0000003a4e367220 */ /* 0x040fe20000400000 */
        /* <DEDUP_REMOVED lines=16> */
[----:B------:R-:W-:Y:S01]  /*6450*/  FFMA R63, R81, R140, R63 ;  /* 0x0000008c513f7223 */ /* 0x000fe2000000003f */
[----:B------:R-:W-:Y:S01]  /*6460*/  FMUL R67, R78, R67 ;  /* 0x000000434e437220 */ /* 0x000fe20000400000 */
[----:B------:R-:W-:Y:S01]  /*6470*/  F2FP.SATFINITE.E4M3.F32.PACK_AB_MERGE_C R186, R47, R42, RZ ;  /* 0x0000002a2fba723e */ /* 0x000fe200048070ff */
[----:B------:R-:W-:Y:S01]  /*6480*/  FFMA R60, R81, R83, R60 ;  /* 0x00000053513c7223 */ /* 0x000fe2000000003c */
[----:B------:R-:W-:Y:S01]  /*6490*/  F2FP.SATFINITE.E4M3.F32.PACK_AB_MERGE_C R187, R51, R46, RZ ;  /* 0x0000002e33bb723e */ /* 0x000fe200048070ff */
[C---:B------:R-:W-:Y:S01]  /*64a0*/  FFMA R61, R81.reuse, R80, R61 ;  /* 0x00000050513d7223 */ /* 0x040fe2000000003d */
[C---:B------:R-:W-:Y:S01]  /*64b0*/  FFMA R62, R81.reuse, R85, R62 ;  /* 0x00000055513e7223 */ /* 0x040fe2000000003e */
[----:B------:R-:W-:Y:S01]  /*64c0*/  FFMA R67, R81, R82, R67 ;  /* 0x0000005251437223 */ /* 0x000fe20000000043 */
[----:B------:R-:W-:Y:S02]  /*64d0*/  F2FP.SATFINITE.E4M3.F32.PACK_AB_MERGE_C R186, R41, R40, R186 ;  /* 0x0000002829ba723e */ /* 0x000fe400048070ba */
[----:B------:R-:W-:Y:S02]  /*64e0*/  F2FP.SATFINITE.E4M3.F32.PACK_AB_MERGE_C R187, R45, R44, R187 ;  /* 0x0000002c2dbb723e */ /* 0x000fe400048070bb */
[----:B------:R-:W-:Y:S02]  /*64f0*/  F2FP.SATFINITE.E4M3.F32.PACK_AB_MERGE_C R188, R55, R50, RZ ;  /* 0x0000003237bc723e */ /* 0x000fe400048070ff */
[----:B------:R-:W-:Y:S01]  /*6500*/  F2FP.SATFINITE.E4M3.F32.PACK_AB_MERGE_C R189, R59, R54, RZ ;  /* 0x000000363bbd723e */ /* 0x000fe200048070ff */
[----:B------:R1:W-:Y:S01]  /*6510*/  STS.128 [R177+0x2020], R184 ;  /* 0x002020b8b1007388 */ /* 0x0003e20000000c00 */
[----:B------:R-:W-:Y:S02]  /*6520*/  F2FP.SATFINITE.E4M3.F32.PACK_AB_MERGE_C R190, R63, R58, RZ ;  /* 0x0000003a3fbe723e */ /* 0x000fe400048070ff */
[----:B------:R-:W-:Y:S02]  /*6530*/  F2FP.SATFINITE.E4M3.F32.PACK_AB_MERGE_C R182, R67, R62, RZ ;  /* 0x0000003e43b6723e */ /* 0x000fe400048070ff */
[----:B------:R-:W-:Y:S02]  /*6540*/  F2FP.SATFINITE.E4M3.F32.PACK_AB_MERGE_C R188, R49, R48, R188 ;  /* 0x0000003031bc723e */ /* 0x000fe400048070bc */
[----:B------:R-:W-:Y:S02]  /*6550*/  F2FP.SATFINITE.E4M3.F32.PACK_AB_MERGE_C R189, R53, R52, R189 ;  /* 0x0000003435bd723e */ /* 0x000fe400048070bd */
[----:B------:R-:W-:Y:S02]  /*6560*/  F2FP.SATFINITE.E4M3.F32.PACK_AB_MERGE_C R190, R57, R56, R190 ;  /* 0x0000003839be723e */ /* 0x000fe400048070be */
[----:B------:R-:W-:Y:S02]  /*6570*/  F2FP.SATFINITE.E4M3.F32.PACK_AB_MERGE_C R191, R61, R60, R182 ;  /* 0x0000003c3dbf723e */ /* 0x000fe400048070b6 */
[----:B------:R-:W-:Y:S03]  /*6580*/  IADD3 R76, PT, PT, R76, 0x1, RZ ;  /* 0x000000014c4c7810 */ /* 0x000fe60007ffe0ff */
[----:B------:R1:W-:Y:S01]  /*6590*/  STS.128 [R176+0x2030], R188 ;  /* 0x002030bcb0007388 */ /* 0x0003e20000000c00 */
[----:B------:R-:W-:Y:S01]  /*65a0*/  @!PT LDS RZ, [RZ] ;  /* 0x00000000fffff984 */ /* 0x000fe20000000800 */
[----:B------:R-:W-:Y:S01]  /*65b0*/  @!PT LDS RZ, [RZ] ;  /* 0x00000000fffff984 */ /* 0x000fe20000000800 */
[----:B------:R-:W-:Y:S01]  /*65c0*/  @!PT LDS RZ, [RZ] ;  /* 0x00000000fffff984 */ /* 0x000fe20000000800 */
[----:B------:R-:W-:Y:S01]  /*65d0*/  @!PT LDS RZ, [RZ] ;  /* 0x00000000fffff984 */ /* 0x000fe20000000800 */
[----:B------:R3:W-:Y:S07]  /*65e0*/  MEMBAR.ALL.CTA ;  /* 0x0000000000007992 */ /* 0x0007ee0000008000 */
[----:B---3--:R-:W3:Y:S02]  /*65f0*/  FENCE.VIEW.ASYNC.S ;  /* 0x00000000000073c6 */ /* 0x008ee40000000000 */
[----:B---3--:R-:W-:Y:S06]  /*6600*/  BAR.SYNC.DEFER_BLOCKING 0x1, 0x80 ;  /* 0x0042000000007b1d */ /* 0x008fec0000010000 */
[----:B------:R-:W-:Y:S05]  /*6610*/  @P0 BRA `(.L_x_93) ;  /* 0x0000000000340947 */ /* 0x000fea0003800000 */
[----:B------:R-:W-:Y:S01]  /*6620*/  UIADD3 UR12, UPT, UPT, UR43, 0x2200, URZ ;  /* 0x000022002b0c7890 */ /* 0x000fe2000fffe0ff */
[----:B------:R-:W-:Y:S01]  /*6630*/  R2UR UR9, R155 ;  /* 0x000000009b0972ca */ /* 0x000fe200000e0000 */
[----:B------:R-:W-:Y:S01]  /*6640*/  UIADD3 UR10, UP0, UPT, UR46, 0x680, URZ ;  /* 0x000006802e0a7890 */ /* 0x000fe2000ff1e0ff */
[----:B------:R-:W-:Y:S01]  /*6650*/  R2UR UR8, R165 ;  /* 0x00000000a50872ca */ /* 0x000fe200000e0000 */
[----:B------:R-:W-:Y:S02]  /*6660*/  UMOV UR7, UR36 ;  /* 0x0000002400077c82 */ /* 0x000fe40008000000 */
[----:B------:R-:W-:Y:S01]  /*6670*/  IMAD.U32 R179, RZ, RZ, UR12 ;  /* 0x0000000cffb37e24 */ /* 0x000fe2000f8e00ff */
[----:B------:R-:W-:Y:S04]  /*6680*/  UIADD3.X UR11, UPT, UPT, URZ, UR47, URZ, UP0, !UPT ;  /* 0x0000002fff0b7290 */ /* 0x000fe800087fe4ff */
[----:B------:R-:W-:Y:S03]  /*6690*/  R2UR UR4, R179 ;  /* 0x00000000b30472ca */ /* 0x000fe600000e0000 */
[----:B------:R-:W-:Y:S02]  /*66a0*/  USHF.L.U32 UR5, UR9, 0x6, URZ ;  /* 0x0000000609057899 */ /* 0x000fe400080006ff */
[----:B------:R-:W-:Y:S09]  /*66b0*/  USHF.L.U32 UR6, UR8, 0x7, URZ ;  /* 0x0000000708067899 */ /* 0x000ff200080006ff */
[----:B------:R3:W-:Y:S01]  /*66c0*/  UTMASTG.3D [UR4], [UR10] ;  /* 0x000000040a0073b5 */ /* 0x0007e20008010000 */
[----:B------:R0:W-:Y:S01]  /*66d0*/  UTMACMDFLUSH ;  /* 0x00000000000079b7 */ /* 0x0001e20000000000 */
[----:B---3--:R-:W-:Y:S04]  /*66e0*/  DEPBAR.LE SB0, 0x0 ;  /* 0x000080000000791a */ /* 0x008fe80000000000 */
.L_x_93:
[----:B------:R-:W-:Y:S05]  /*66f0*/  BSYNC.RECONVERGENT B0 ;  /* 0x0000000000007941 */ /* 0x000fea0003800200 */
.L_x_92:
[----:B------:R-:W-:Y:S01]  /*6700*/  BAR.SYNC.DEFER_BLOCKING 0x1, 0x80 ;  /* 0x0042000000007b1d */ /* 0x000fe20000010000 */
[----:B------:R-:W-:Y:S01]  /*6710*/  ISETP.NE.AND P2, PT, R180, RZ, PT ;  /* 0x000000ffb400720c */ /* 0x000fe20003f45270 */
[----:B------:R-:W-:Y:S01]  /*6720*/  IMAD.IADD R155, R75, 0x1, R143 ;  /* 0x000000014b9b7824 */ /* 0x000fe200078e028f */
[----:B------:R-:W-:Y:S01]  /*6730*/  ISETP.NE.AND P0, PT, R181, 0x2, PT ;  /* 0x00000002b500780c */ /* 0x000fe20003f05270 */
[----:B------:R-:W-:Y:S01]  /*6740*/  IMAD.IADD R165, R77, 0x1, R154 ;  /* 0x000000014da57824 */ /* 0x000fe200078e029a */
[----:B------:R-:W-:Y:S02]  /*6750*/  ISETP.NE.AND P1, PT, R76, 0x4, PT ;  /* 0x000000044c00780c */ /* 0x000fe40003f25270 */
[----:B------:R-:W-:Y:S02]  /*6760*/  SEL R3, RZ, 0x1, P0 ;  /* 0x00000001ff037807 */ /* 0x000fe40000000000 */
[----:B------:R-:W-:Y:S02]  /*6770*/  SEL R0, RZ, 0x1, P1 ;  /* 0x00000001ff007807 */ /* 0x000fe40000800000 */
[----:B------:R-:W-:Y:S02]  /*6780*/  LOP3.LUT R174, R174, R3, RZ, 0x3c, !PT ;  /* 0x00000003aeae7212 */ /* 0x000fe400078e3cff */
[----:B------:R-:W-:Y:S02]  /*6790*/  LOP3.LUT R175, R175, R0, RZ, 0x3c, !PT ;  /* 0x00000000afaf7212 */ /* 0x000fe400078e3cff */
[----:B------:R-:W-:Y:S02]  /*67a0*/  @P2 R2UR UR36, R171 ;  /* 0x00000000ab2422ca */ /* 0x000fe400000e0000 */
[----:B------:R-:W-:Y:S02]  /*67b0*/  SEL R181, R181, RZ, P0 ;  /* 0x000000ffb5b57207 */ /* 0x000fe40000000000 */
[----:B------:R-:W-:Y:S01]  /*67c0*/  SEL R76, R76, RZ, P1 ;  /* 0x000000ff4c4c7207 */ /* 0x000fe20000800000 */
[----:B------:R-:W-:Y:S10]  /*67d0*/  @P2 BRA `(.L_x_94) ;  /* 0xffffffdc00702947 */ /* 0x000ff4000383ffff */
[----:B------:R-:W-:Y:S05]  /*67e0*/  EXIT ;  /* 0x000000000000794d */ /* 0x000fea0003800000 */
.L_x_19:
[----:B--2---:R2:W1:Y:S02]  /*67f0*/  SYNCS.PHASECHK.TRANS64.TRYWAIT P0, [R3+URZ+0xd0], R2 ;  /* 0x0000d002030075a7 */ /* 0x00446400080011ff */
[----:B-1----:R-:W-:Y:S05]  /*6800*/  @!P0 NANOSLEEP.SYNCS 0x989680 ;  /* 0x009896800000895d */ /* 0x002fea0003900000 */
[----:B------:R-:W1:Y:S02]  /*6810*/  @!P0 SYNCS.PHASECHK.TRANS64 P0, [R3+URZ+0xd0], R2 ;  /* 0x0000d002030085a7 */ /* 0x000e6400080010ff */
[----:B-1----:R-:W-:Y:S05]  /*6820*/  @!P0 BRA `(.L_x_19) ;  /* 0xfffffffc00f08947 */ /* 0x002fea000383ffff */
[----:B------:R-:W-:Y:S05]  /*6830*/  BRA `(.L_x_95) ;  /* 0xffffffac00507947 */ /* 0x000fea000383ffff */
.L_x_22:
[----:B-1----:R-:W-:-:S07]  /*6840*/  MOV R2, UR33 ;  /* 0x0000002100027c02 */ /* 0x002fce0008000f00 */
.L_x_96:
[----:B-1----:R1:W2:Y:S02]  /*6850*/  SYNCS.PHASECHK.TRANS64.TRYWAIT P0, [R2+URZ+0x20], R5 ;  /* 0x00002005020075a7 */ /* 0x0022a400080011ff */
[----:B--2---:R-:W-:Y:S05]  /*6860*/  @!P0 NANOSLEEP.SYNCS 0x989680 ;  /* 0x009896800000895d */ /* 0x004fea0003900000 */
[----:B------:R-:W2:Y:S02]  /*6870*/  @!P0 SYNCS.PHASECHK.TRANS64 P0, [R2+URZ+0x20], R5 ;  /* 0x00002005020085a7 */ /* 0x000ea400080010ff */
[----:B--2---:R-:W-:Y:S05]  /*6880*/  @!P0 BRA `(.L_x_96) ;  /* 0xfffffffc00f08947 */ /* 0x004fea000383ffff */
[----:B------:R-:W-:Y:S05]  /*6890*/  BRA `(.L_x_21) ;  /* 0xffffffac00a07947 */ /* 0x000fea000383ffff */
.L_x_28:
[----:B-1----:R-:W-:-:S07]  /*68a0*/  MOV R2, UR17 ;  /* 0x0000001100027c02 */ /* 0x002fce0008000f00 */
.L_x_97:
[----:B-1----:R1:W2:Y:S02]  /*68b0*/  SYNCS.PHASECHK.TRANS64.TRYWAIT P0, [R2+URZ+0x20], R5 ;  /* 0x00002005020075a7 */ /* 0x0022a400080011ff */
[----:B--2---:R-:W-:Y:S05]  /*68c0*/  @!P0 NANOSLEEP.SYNCS 0x989680 ;  /* 0x009896800000895d */ /* 0x004fea0003900000 */
[----:B------:R-:W2:Y:S02]  /*68d0*/  @!P0 SYNCS.PHASECHK.TRANS64 P0, [R2+URZ+0x20], R5 ;  /* 0x00002005020085a7 */ /* 0x000ea400080010ff */
[----:B--2---:R-:W-:Y:S05]  /*68e0*/  @!P0 BRA `(.L_x_97) ;  /* 0xfffffffc00f08947 */ /* 0x004fea000383ffff */
[----:B------:R-:W-:Y:S05]  /*68f0*/  BRA `(.L_x_27) ;  /* 0xffffffb000487947 */ /* 0x000fea000383ffff */
.L_x_32:
[----:B-1----:R1:W2:Y:S02]  /*6900*/  SYNCS.PHASECHK.TRANS64.TRYWAIT P0, [R2+URZ+0x60], R3 ;  /* 0x00006003020075a7 */ /* 0x0022a400080011ff */
[----:B--2---:R-:W-:Y:S05]  /*6910*/  @!P0 NANOSLEEP.SYNCS 0x989680 ;  /* 0x009896800000895d */ /* 0x004fea0003900000 */
[----:B------:R-:W2:Y:S02]  /*6920*/  @!P0 SYNCS.PHASECHK.TRANS64 P0, [R2+URZ+0x60], R3 ;  /* 0x00006003020085a7 */ /* 0x000ea400080010ff */
[----:B--2---:R-:W-:Y:S05]  /*6930*/  @!P0 BRA `(.L_x_32) ;  /* 0xfffffffc00f08947 */ /* 0x004fea000383ffff */
[----:B------:R-:W-:Y:S05]  /*6940*/  BRA `(.L_x_98) ;  /* 0xffffffb000d87947 */ /* 0x000fea000383ffff */
.L_x_36:
[----:B----4-:R-:W-:-:S07]  /*6950*/  MOV R0, UR5 ;  /* 0x0000000500007c02 */ /* 0x010fce0008000f00 */
.L_x_99:
[----:B-1----:R1:W2:Y:S02]  /*6960*/  SYNCS.PHASECHK.TRANS64.TRYWAIT P0, [R0+URZ], R3 ;  /* 0x00000003000075a7 */ /* 0x0022a400080011ff */
[----:B--2---:R-:W-:Y:S05]  /*6970*/  @!P0 NANOSLEEP.SYNCS 0x989680 ;  /* 0x009896800000895d */ /* 0x004fea0003900000 */
[----:B------:R-:W2:Y:S02]  /*6980*/  @!P0 SYNCS.PHASECHK.TRANS64 P0, [R0+URZ], R3 ;  /* 0x00000003000085a7 */ /* 0x000ea400080010ff */
[----:B--2---:R-:W-:Y:S05]  /*6990*/  @!P0 BRA `(.L_x_99) ;  /* 0xfffffffc00f08947 */ /* 0x004fea000383ffff */
[----:B------:R-:W-:Y:S05]  /*69a0*/  BRA `(.L_x_100) ;  /* 0xffffffb800487947 */ /* 0x000fea000383ffff */
.L_x_37:
[----:B----4-:R-:W-:-:S07]  /*69b0*/  MOV R0, UR5 ;  /* 0x0000000500007c02 */ /* 0x010fce0008000f00 */
.L_x_101:
[----:B-1----:R1:W2:Y:S02]  /*69c0*/  SYNCS.PHASECHK.TRANS64.TRYWAIT P0, [R0+URZ], R3 ;  /* 0x00000003000075a7 */ /* 0x0022a400080011ff */
[----:B--2---:R-:W-:Y:S05]  /*69d0*/  @!P0 NANOSLEEP.SYNCS 0x989680 ;  /* 0x009896800000895d */ /* 0x004fea0003900000 */
[----:B------:R-:W2:Y:S02]  /*69e0*/  @!P0 SYNCS.PHASECHK.TRANS64 P0, [R0+URZ], R3 ;  /* 0x00000003000085a7 */ /* 0x000ea400080010ff */
[----:B--2---:R-:W-:Y:S05]  /*69f0*/  @!P0 BRA `(.L_x_101) ;  /* 0xfffffffc00f08947 */ /* 0x004fea000383ffff */
[----:B------:R-:W-:Y:S05]  /*6a00*/  BRA `(.L_x_102) ;  /* 0xffffffb800547947 */ /* 0x000fea000383ffff */
.L_x_38:
[----:B----4-:R-:W-:-:S07]  /*6a10*/  MOV R0, UR5 ;  /* 0x0000000500007c02 */ /* 0x010fce0008000f00 */
.L_x_103:
[----:B-1----:R1:W2:Y:S02]  /*6a20*/  SYNCS.PHASECHK.TRANS64.TRYWAIT P0, [R0+URZ], R3 ;  /* 0x00000003000075a7 */ /* 0x0022a400080011ff */
[----:B--2---:R-:W-:Y:S05]  /*6a30*/  @!P0 NANOSLEEP.SYNCS 0x989680 ;  /* 0x009896800000895d */ /* 0x004fea0003900000 */
[----:B------:R-:W2:Y:S02]  /*6a40*/  @!P0 SYNCS.PHASECHK.TRANS64 P0, [R0+URZ], R3 ;  /* 0x00000003000085a7 */ /* 0x000ea400080010ff */
[----:B--2---:R-:W-:Y:S05]  /*6a50*/  @!P0 BRA `(.L_x_103) ;  /* 0xfffffffc00f08947 */ /* 0x004fea000383ffff */
[----:B------:R-:W-:Y:S05]  /*6a60*/  BRA `(.L_x_104) ;  /* 0xffffffb800607947 */ /* 0x000fea000383ffff */
.L_x_41:
[----:B-1----:R1:W2:Y:S02]  /*6a70*/  SYNCS.PHASECHK.TRANS64.TRYWAIT P0, [R0+URZ+0xc0], R5 ;  /* 0x0000c005000075a7 */ /* 0x0022a400080011ff */
[----:B--2---:R-:W-:Y:S05]  /*6a80*/  @!P0 NANOSLEEP.SYNCS 0x989680 ;  /* 0x009896800000895d */ /* 0x004fea0003900000 */
[----:B------:R-:W2:Y:S02]  /*6a90*/  @!P0 SYNCS.PHASECHK.TRANS64 P0, [R0+URZ+0xc0], R5 ;  /* 0x0000c005000085a7 */ /* 0x000ea400080010ff */
[----:B--2---:R-:W-:Y:S05]  /*6aa0*/  @!P0 BRA `(.L_x_41) ;  /* 0xfffffffc00f08947 */ /* 0x004fea000383ffff */
[----:B------:R-:W-:Y:S05]  /*6ab0*/  BRA `(.L_x_105) ;  /* 0xffffffb800bc7947 */ /* 0x000fea000383ffff */
.L_x_42:
[----:B------:R-:W-:-:S07]  /*6ac0*/  MOV R0, UR5 ;  /* 0x0000000500007c02 */ /* 0x000fce0008000f00 */
.L_x_106:
[----:B-1----:R1:W2:Y:S02]  /*6ad0*/  SYNCS.PHASECHK.TRANS64.TRYWAIT P0, [R0+URZ+0x70], R5 ;  /* 0x00007005000075a7 */ /* 0x0022a400080011ff */
[----:B--2---:R-:W-:Y:S05]  /*6ae0*/  @!P0 NANOSLEEP.SYNCS 0x989680 ;  /* 0x009896800000895d */ /* 0x004fea0003900000 */
[----:B------:R-:W2:Y:S02]  /*6af0*/  @!P0 SYNCS.PHASECHK.TRANS64 P0, [R0+URZ+0x70], R5 ;  /* 0x00007005000085a7 */ /* 0x000ea400080010ff */
[----:B--2---:R-:W-:Y:S05]  /*6b00*/  @!P0 BRA `(.L_x_106) ;  /* 0xfffffffc00f08947 */ /* 0x004fea000383ffff */
[----:B------:R-:W-:Y:S05]  /*6b10*/  BRA `(.L_x_107) ;  /* 0xffffffb800cc7947 */ /* 0x000fea000383ffff */
.L_x_43:
[----:B-1----:R1:W2:Y:S02]  /*6b20*/  SYNCS.PHASECHK.TRANS64.TRYWAIT P1, [R0+URZ+0x60], R5 ;  /* 0x00006005000075a7 */ /* 0x0022a400080211ff */
[----:B--2---:R-:W-:Y:S05]  /*6b30*/  @!P1 NANOSLEEP.SYNCS 0x989680 ;  /* 0x009896800000995d */ /* 0x004fea0003900000 */
[----:B------:R-:W2:Y:S02]  /*6b40*/  @!P1 SYNCS.PHASECHK.TRANS64 P1, [R0+URZ+0x60], R5 ;  /* 0x00006005000095a7 */ /* 0x000ea400080210ff */
[----:B--2---:R-:W-:Y:S05]  /*6b50*/  @!P1 BRA `(.L_x_43) ;  /* 0xfffffffc00f09947 */ /* 0x004fea000383ffff */
[----:B------:R-:W-:Y:S05]  /*6b60*/  BRA `(.L_x_108) ;  /* 0xffffffb800fc7947 */ /* 0x000fea000383ffff */
.L_x_46:
[----:B------:R-:W-:-:S07]  /*6b70*/  MOV R0, UR5 ;  /* 0x0000000500007c02 */ /* 0x000fce0008000f00 */
.L_x_109:
[----:B-1----:R1:W2:Y:S02]  /*6b80*/  SYNCS.PHASECHK.TRANS64.TRYWAIT P0, [R0+URZ+0x70], R3 ;  /* 0x00007003000075a7 */ /* 0x0022a400080011ff */
[----:B--2---:R-:W-:Y:S05]  /*6b90*/  @!P0 NANOSLEEP.SYNCS 0x989680 ;  /* 0x009896800000895d */ /* 0x004fea0003900000 */
[----:B------:R-:W2:Y:S02]  /*6ba0*/  @!P0 SYNCS.PHASECHK.TRANS64 P0, [R0+URZ+0x70], R3 ;  /* 0x00007003000085a7 */ /* 0x000ea400080010ff */
[----:B--2---:R-:W-:Y:S05]  /*6bb0*/  @!P0 BRA `(.L_x_109) ;  /* 0xfffffffc00f08947 */ /* 0x004fea000383ffff */
[----:B------:R-:W-:Y:S05]  /*6bc0*/  BRA `(.L_x_45) ;  /* 0xffffffbc00507947 */ /* 0x000fea000383ffff */
.L_x_53:
[----:B-1----:R1:W2:Y:S02]  /*6bd0*/  SYNCS.PHASECHK.TRANS64.TRYWAIT P1, [R0+URZ+0x60], R5 ;  /* 0x00006005000075a7 */ /* 0x0022a400080211ff */
[----:B--2---:R-:W-:Y:S05]  /*6be0*/  @!P1 NANOSLEEP.SYNCS 0x989680 ;  /* 0x009896800000995d */ /* 0x004fea0003900000 */
[----:B------:R-:W2:Y:S02]  /*6bf0*/  @!P1 SYNCS.PHASECHK.TRANS64 P1, [R0+URZ+0x60], R5 ;  /* 0x00006005000095a7 */ /* 0x000ea400080210ff */
[----:B--2---:R-:W-:Y:S05]  /*6c00*/  @!P1 BRA `(.L_x_53) ;  /* 0xfffffffc00f09947 */ /* 0x004fea000383ffff */
[----:B------:R-:W-:Y:S05]  /*6c10*/  BRA `(.L_x_110) ;  /* 0xffffffc000a87947 */ /* 0x000fea000383ffff */
.L_x_54:
[----:B------:R-:W-:-:S07]  /*6c20*/  MOV R3, UR9 ;  /* 0x0000000900037c02 */ /* 0x000fce0008000f00 */
.L_x_111:
[----:B-1----:R1:W2:Y:S02]  /*6c30*/  SYNCS.PHASECHK.TRANS64.TRYWAIT P0, [R3+URZ+0xa0], R0 ;  /* 0x0000a000030075a7 */ /* 0x0022a400080011ff */
[----:B--2---:R-:W-:Y:S05]  /*6c40*/  @!P0 NANOSLEEP.SYNCS 0x989680 ;  /* 0x009896800000895d */ /* 0x004fea0003900000 */
[----:B------:R-:W2:Y:S02]  /*6c50*/  @!P0 SYNCS.PHASECHK.TRANS64 P0, [R3+URZ+0xa0], R0 ;  /* 0x0000a000030085a7 */ /* 0x000ea400080010ff */
[----:B--2---:R-:W-:Y:S05]  /*6c60*/  @!P0 BRA `(.L_x_111) ;  /* 0xfffffffc00f08947 */ /* 0x004fea000383ffff */
[----:B------:R-:W-:Y:S05]  /*6c70*/  BRA `(.L_x_112) ;  /* 0xffffffc000dc7947 */ /* 0x000fea000383ffff */
.L_x_57:
[----:B------:R-:W-:Y:S07]  /*6c80*/  MOV R0, UR7 ;  /* 0x0000000700007c02 */ /* 0x000fee0008000f00 */
.L_x_113:
[----:B-1----:R1:W2:Y:S02]  /*6c90*/  SYNCS.PHASECHK.TRANS64.TRYWAIT P0, [R0+URZ], R3 ;  /* 0x00000003000075a7 */ /* 0x0022a400080011ff */
[----:B--2---:R-:W-:Y:S05]  /*6ca0*/  @!P0 NANOSLEEP.SYNCS 0x989680 ;  /* 0x009896800000895d */ /* 0x004fea0003900000 */
[----:B------:R-:W2:Y:S02]  /*6cb0*/  @!P0 SYNCS.PHASECHK.TRANS64 P0, [R0+URZ], R3 ;  /* 0x00000003000085a7 */ /* 0x000ea400080010ff */
[----:B--2---:R-:W-:Y:S05]  /*6cc0*/  @!P0 BRA `(.L_x_113) ;  /* 0xfffffffc00f08947 */ /* 0x004fea000383ffff */
[----:B------:R-:W-:Y:S05]  /*6cd0*/  BRA `(.L_x_56) ;  /* 0xffffffc000fc7947 */ /* 0x000fea000383ffff */
.L_x_60:
[----:B------:R-:W-:-:S07]  /*6ce0*/  MOV R0, UR5 ;  /* 0x0000000500007c02 */ /* 0x000fce0008000f00 */
.L_x_114:
[----:B--2---:R2:W3:Y:S02]  /*6cf0*/  SYNCS.PHASECHK.TRANS64.TRYWAIT P0, [R0+URZ], R3 ;  /* 0x00000003000075a7 */ /* 0x0044e400080011ff */
[----:B---3--:R-:W-:Y:S05]  /*6d00*/  @!P0 NANOSLEEP.SYNCS 0x989680 ;  /* 0x009896800000895d */ /* 0x008fea0003900000 */
[----:B------:R-:W3:Y:S02]  /*6d10*/  @!P0 SYNCS.PHASECHK.TRANS64 P0, [R0+URZ], R3 ;  /* 0x00000003000085a7 */ /* 0x000ee400080010ff */
[----:B---3--:R-:W-:Y:S05]  /*6d20*/  @!P0 BRA `(.L_x_114) ;  /* 0xfffffffc00f08947 */ /* 0x008fea000383ffff */
[----:B------:R-:W-:Y:S05]  /*6d30*/  BRA `(.L_x_115) ;  /* 0xffffffc4009c7947 */ /* 0x000fea000383ffff */
.L_x_61:
[----:B------:R-:W-:-:S07]  /*6d40*/  MOV R0, UR5 ;  /* 0x0000000500007c02 */ /* 0x000fce0008000f00 */
.L_x_116:
[----:B--2---:R2:W3:Y:S02]  /*6d50*/  SYNCS.PHASECHK.TRANS64.TRYWAIT P0, [R0+URZ], R3 ;  /* 0x00000003000075a7 */ /* 0x0044e400080011ff */
[----:B---3--:R-:W-:Y:S05]  /*6d60*/  @!P0 NANOSLEEP.SYNCS 0x989680 ;  /* 0x009896800000895d */ /* 0x008fea0003900000 */
[----:B------:R-:W3:Y:S02]  /*6d70*/  @!P0 SYNCS.PHASECHK.TRANS64 P0, [R0+URZ], R3 ;  /* 0x00000003000085a7 */ /* 0x000ee400080010ff */
[----:B---3--:R-:W-:Y:S05]  /*6d80*/  @!P0 BRA `(.L_x_116) ;  /* 0xfffffffc00f08947 */ /* 0x008fea000383ffff */
[----:B------:R-:W-:Y:S05]  /*6d90*/  BRA `(.L_x_117) ;  /* 0xffffffc400a87947 */ /* 0x000fea000383ffff */
.L_x_62:
[----:B------:R-:W-:-:S07]  /*6da0*/  MOV R0, UR5 ;  /* 0x0000000500007c02 */ /* 0x000fce0008000f00 */
.L_x_118:
[----:B--2---:R2:W3:Y:S02]  /*6db0*/  SYNCS.PHASECHK.TRANS64.TRYWAIT P0, [R0+URZ], R3 ;  /* 0x00000003000075a7 */ /* 0x0044e400080011ff */
[----:B---3--:R-:W-:Y:S05]  /*6dc0*/  @!P0 NANOSLEEP.SYNCS 0x989680 ;  /* 0x009896800000895d */ /* 0x008fea0003900000 */
[----:B------:R-:W3:Y:S02]  /*6dd0*/  @!P0 SYNCS.PHASECHK.TRANS64 P0, [R0+URZ], R3 ;  /* 0x00000003000085a7 */ /* 0x000ee400080010ff */
[----:B---3--:R-:W-:Y:S05]  /*6de0*/  @!P0 BRA `(.L_x_118) ;  /* 0xfffffffc00f08947 */ /* 0x008fea000383ffff */
[----:B------:R-:W-:Y:S05]  /*6df0*/  BRA `(.L_x_119) ;  /* 0xffffffc400b47947 */ /* 0x000fea000383ffff */
.L_x_63:
[----:B------:R-:W-:-:S07]  /*6e00*/  MOV R0, UR7 ;  /* 0x0000000700007c02 */ /* 0x000fce0008000f00 */
.L_x_120:
[----:B--2---:R2:W3:Y:S02]  /*6e10*/  SYNCS.PHASECHK.TRANS64.TRYWAIT P0, [R0+URZ], R3 ;  /* 0x00000003000075a7 */ /* 0x0044e400080011ff */
[----:B---3--:R-:W-:Y:S05]  /*6e20*/  @!P0 NANOSLEEP.SYNCS 0x989680 ;  /* 0x009896800000895d */ /* 0x008fea0003900000 */
[----:B------:R-:W3:Y:S02]  /*6e30*/  @!P0 SYNCS.PHASECHK.TRANS64 P0, [R0+URZ], R3 ;  /* 0x00000003000085a7 */ /* 0x000ee400080010ff */
[----:B---3--:R-:W-:Y:S05]  /*6e40*/  @!P0 BRA `(.L_x_120) ;  /* 0xfffffffc00f08947 */ /* 0x008fea000383ffff */
[----:B------:R-:W-:Y:S05]  /*6e50*/  BRA `(.L_x_121) ;  /* 0xffffffc400c07947 */ /* 0x000fea000383ffff */
.L_x_68:
[----:B---3--:R3:W1:Y:S02]  /*6e60*/  SYNCS.PHASECHK.TRANS64.TRYWAIT P0, [R0+URZ+0x60], R3 ;  /* 0x00006003000075a7 */ /* 0x00866400080011ff */
[----:B-1----:R-:W-:Y:S05]  /*6e70*/  @!P0 NANOSLEEP.SYNCS 0x989680 ;  /* 0x009896800000895d */ /* 0x002fea0003900000 */
[----:B------:R-:W1:Y:S02]  /*6e80*/  @!P0 SYNCS.PHASECHK.TRANS64 P0, [R0+URZ+0x60], R3 ;  /* 0x00006003000085a7 */ /* 0x000e6400080010ff */
[----:B-1----:R-:W-:Y:S05]  /*6e90*/  @!P0 BRA `(.L_x_68) ;  /* 0xfffffffc00f08947 */ /* 0x002fea000383ffff */
[----:B------:R-:W-:Y:S05]  /*6ea0*/  BRA `(.L_x_122) ;  /* 0xffffffc800bc7947 */ /* 0x000fea000383ffff */
.L_x_71:
[----:B------:R-:W-:Y:S07]  /*6eb0*/  MOV R0, UR6 ;  /* 0x0000000600007c02 */ /* 0x000fee0008000f00 */
.L_x_123:
[----:B-1----:R1:W3:Y:S02]  /*6ec0*/  SYNCS.PHASECHK.TRANS64.TRYWAIT P0, [R0+URZ+0x58], R3 ;  /* 0x00005803000075a7 */ /* 0x0022e400080011ff */
[----:B---3--:R-:W-:Y:S05]  /*6ed0*/  @!P0 NANOSLEEP.SYNCS 0x989680 ;  /* 0x009896800000895d */ /* 0x008fea0003900000 */
[----:B------:R-:W3:Y:S02]  /*6ee0*/  @!P0 SYNCS.PHASECHK.TRANS64 P0, [R0+URZ+0x58], R3 ;  /* 0x00005803000085a7 */ /* 0x000ee400080010ff */
[----:B---3--:R-:W-:Y:S05]  /*6ef0*/  @!P0 BRA `(.L_x_123) ;  /* 0xfffffffc00f08947 */ /* 0x008fea000383ffff */
[----:B------:R-:W-:Y:S05]  /*6f00*/  BRA `(.L_x_70) ;  /* 0xffffffcc00a87947 */ /* 0x000fea000383ffff */
.L_x_74:
[----:B------:R-:W-:Y:S07]  /*6f10*/  MOV R3, UR6 ;  /* 0x0000000600037c02 */ /* 0x000fee0008000f00 */
.L_x_124:
[----:B-1----:R1:W2:Y:S02]  /*6f20*/  SYNCS.PHASECHK.TRANS64.TRYWAIT P2, [R3+URZ+0x48], R26 ;  /* 0x0000481a030075a7 */ /* 0x0022a400080411ff */
[----:B--2---:R-:W-:Y:S05]  /*6f30*/  @!P2 NANOSLEEP.SYNCS 0x989680 ;  /* 0x009896800000a95d */ /* 0x004fea0003900000 */
[----:B------:R-:W2:Y:S02]  /*6f40*/  @!P2 SYNCS.PHASECHK.TRANS64 P2, [R3+URZ+0x48], R26 ;  /* 0x0000481a0300a5a7 */ /* 0x000ea400080410ff */
[----:B--2---:R-:W-:Y:S05]  /*6f50*/  @!P2 BRA `(.L_x_124) ;  /* 0xfffffffc00f0a947 */ /* 0x004fea000383ffff */
[----:B------:R-:W-:Y:S05]  /*6f60*/  BRA `(.L_x_125) ;  /* 0xffffffd0003c7947 */ /* 0x000fea000383ffff */
.L_x_77:
[----:B--2---:R2:W4:Y:S02]  /*6f70*/  SYNCS.PHASECHK.TRANS64.TRYWAIT P0, [R0+URZ+0x60], R3 ;  /* 0x00006003000075a7 */ /* 0x00452400080011ff */
[----:B----4-:R-:W-:Y:S05]  /*6f80*/  @!P0 NANOSLEEP.SYNCS 0x989680 ;  /* 0x009896800000895d */ /* 0x010fea0003900000 */
[----:B------:R-:W4:Y:S02]  /*6f90*/  @!P0 SYNCS.PHASECHK.TRANS64 P0, [R0+URZ+0x60], R3 ;  /* 0x00006003000085a7 */ /* 0x000f2400080010ff */
[----:B----4-:R-:W-:Y:S05]  /*6fa0*/  @!P0 BRA `(.L_x_77) ;  /* 0xfffffffc00f08947 */ /* 0x010fea000383ffff */
[----:B------:R-:W-:Y:S05]  /*6fb0*/  BRA `(.L_x_126) ;  /* 0xffffffd4008c7947 */ /* 0x000fea000383ffff */
.L_x_88:
[----:B-1----:R-:W-:Y:S04]  /*6fc0*/  MOV R0, UR43 ;  /* 0x0000002b00007c02 */ /* 0x002fe80008000f00 */
[----:B------:R1:W2:Y:S03]  /*6fd0*/  SYNCS.PHASECHK.TRANS64.TRYWAIT P1, [R0+URZ+0x40], R3 ;  /* 0x00004003000075a7 */ /* 0x0002a600080211ff */
[----:B--2---:R-:W-:Y:S05]  /*6fe0*/  @!P1 NANOSLEEP.SYNCS 0x989680 ;  /* 0x009896800000995d */ /* 0x004fea0003900000 */
[----:B------:R-:W2:Y:S02]  /*6ff0*/  @!P1 SYNCS.PHASECHK.TRANS64 P1, [R0+URZ+0x40], R3 ;  /* 0x00004003000095a7 */ /* 0x000ea400080210ff */
[----:B--2---:R-:W-:Y:S05]  /*7000*/  @!P1 BRA `(.L_x_88) ;  /* 0xfffffffc00ec9947 */ /* 0x004fea000383ffff */
[----:B------:R-:W-:Y:S05]  /*7010*/  BRA `(.L_x_87) ;  /* 0xffffffe000887947 */ /* 0x000fea000383ffff */
.L_x_90:
[----:B------:R1:W1:Y:S02]  /*7020*/  SYNCS.PHASECHK.TRANS64.TRYWAIT P1, [R156+URZ+0x80], R5 ;  /* 0x000080059c0075a7 */ /* 0x00026400080211ff */
[----:B-1----:R-:W-:Y:S05]  /*7030*/  @!P1 NANOSLEEP.SYNCS 0x989680 ;  /* 0x009896800000995d */ /* 0x002fea0003900000 */
[----:B------:R-:W1:Y:S02]  /*7040*/  @!P1 SYNCS.PHASECHK.TRANS64 P1, [R156+URZ+0x80], R5 ;  /* 0x000080059c0095a7 */ /* 0x000e6400080210ff */
[----:B-1----:R-:W-:Y:S05]  /*7050*/  @!P1 BRA `(.L_x_90) ;  /* 0xfffffffc00f09947 */ /* 0x002fea000383ffff */
[----:B------:R-:W-:Y:S05]  /*7060*/  BRA `(.L_x_89) ;  /* 0xffffffe000cc7947 */ /* 0x000fea000383ffff */
        .weak           $__internal_0_$__cuda_sm10x_tcgen05_guardrail_trap_col_being_dealloced_not_returned_by_alloc
        .type           $__internal_0_$__cuda_sm10x_tcgen05_guardrail_trap_col_being_dealloced_not_returned_by_alloc,@function
        .size           $__internal_0_$__cuda_sm10x_tcgen05_guardrail_trap_col_being_dealloced_not_returned_by_alloc,($__internal_1_$__cuda_sm10x_tcgen05_guardrail_trap_phase_invalid_during_alloc - $__internal_0_$__cuda_sm10x_tcgen05_guardrail_trap_col_being_dealloced_not_returned_by_alloc)
$__internal_0_$__cuda_sm10x_tcgen05_guardrail_trap_col_being_dealloced_not_returned_by_alloc:
[----:B------:R-:W-:Y:S05]  /*7070*/  BPT.TRAP 0x1 ;  /* 0x000000040000795c */ /* 0x000fea0000300000 */
[----:B------:R-:W-:-:S04]  /*7080*/  HFMA2 R3, -RZ, RZ, 0, 0 ;  /* 0x00000000ff037431 */ /* 0x000fc800000001ff */
[----:B------:R-:W-:Y:S05]  /*7090*/  RET.REL.NODEC R2 `(_ZN7cutlass13device_kernelINS_4gemm6kernel13GemmUniversalIN4cute5tupleIJiiiiEEENS1_10collective13CollectiveMmaINS1_35MainloopSm100TmaUmmaWarpSpecializedILi4ELi2ELi4ENS5_IJNS4_1CILi1EEESB_SB_EEEEENS5_IJNSA_ILi128EEENSA_ILi64EEENSA_ILi32EEEEEENS_12float_e4m3_tENS5_IJlSB_lEEESI_SJ_NS4_8TiledMMAINS4_8MMA_AtomIJNS4_10MMA_TraitsINS4_19SM100_MMA_F8F6F4_SSEJSI_SI_fSE_SF_NS4_17integral_constantINS4_4UMMA5MajorELSQ_0EEESR_NSO_INSP_7ScaleInELSS_0EEEST_EEEEEENS4_6LayoutISC_NS5_IJNSA_ILi0EEESX_SX_EEEEENS5_IJNS4_10UnderscoreES10_S10_EEEEENS4_13SM90_TMA_LOADENS4_14ComposedLayoutINS4_7SwizzleILi1ELi4ELi3EEENS4_18smem_ptr_flag_bitsILi8EEENSW_INS5_IJNSA_ILi8EEESG_EEENS5_IJSG_SB_EEEEEEEvNS4_8identityES13_S1D_vS1E_EENS_8epilogue10collective18CollectiveEpilogueINS1G_23Sm100TmaWarpSpecializedILi1ELi1ELi64ELb0ELb0EEEJSH_NS5_IJNSW_ISE_SB_EENSW_ISF_SB_EEEEESI_SJ_SI_SJ_NS1G_6fusion15FusionCallbacksIS1K_NS1O_17LinearCombinationISI_fSI_fLNS_15FloatRoundStyleE2EEESH_S1N_JEEENS4_5SM1004TMEM4LOAD26SM100_TMEM_LOAD_32dp32b64xES13_NS14_INS15_ILi2ELi4ELi3EEES18_NSW_INS5_IJS19_SF_EEENS5_IJSF_SB_EEEEEEENS4_39AutoVectorizingCopyWithAssumedAlignmentILi128EEENS4_14SM90_TMA_STOREES22_S24_S24_EEEvvEEEEvNT_6ParamsE) ;  /* 0xffffff8c02d87950 */ /* 0x000fea0003c3ffff */
        .weak           $__internal_1_$__cuda_sm10x_tcgen05_guardrail_trap_phase_invalid_during_alloc
        .type           $__internal_1_$__cuda_sm10x_tcgen05_guardrail_trap_phase_invalid_during_alloc,@function
        .size           $__internal_1_$__cuda_sm10x_tcgen05_guardrail_trap_phase_invalid_during_alloc,($__internal_2_$__cuda_sm10x_tcgen05_guardrail_trap_unallocated_columns_being_dealloced - $__internal_1_$__cuda_sm10x_tcgen05_guardrail_trap_phase_invalid_during_alloc)
$__internal_1_$__cuda_sm10x_tcgen05_guardrail_trap_phase_invalid_during_alloc:
[----:B------:R-:W-:Y:S05]  /*70a0*/  BPT.TRAP 0x1 ;  /* 0x000000040000795c */ /* 0x000fea0000300000 */
[----:B------:R-:W-:-:S04]  /*70b0*/  MOV R3, 0x0 ;  /* 0x0000000000037802 */ /* 0x000fc80000000f00 */
[----:B------:R-:W-:Y:S05]  /*70c0*/  RET.REL.NODEC R2 `(_ZN7cutlass13device_kernelINS_4gemm6kernel13GemmUniversalIN4cute5tupleIJiiiiEEENS1_10collective13CollectiveMmaINS1_35MainloopSm100TmaUmmaWarpSpecializedILi4ELi2ELi4ENS5_IJNS4_1CILi1EEESB_SB_EEEEENS5_IJNSA_ILi128EEENSA_ILi64EEENSA_ILi32EEEEEENS_12float_e4m3_tENS5_IJlSB_lEEESI_SJ_NS4_8TiledMMAINS4_8MMA_AtomIJNS4_10MMA_TraitsINS4_19SM100_MMA_F8F6F4_SSEJSI_SI_fSE_SF_NS4_17integral_constantINS4_4UMMA5MajorELSQ_0EEESR_NSO_INSP_7ScaleInELSS_0EEEST_EEEEEENS4_6LayoutISC_NS5_IJNSA_ILi0EEESX_SX_EEEEENS5_IJNS4_10UnderscoreES10_S10_EEEEENS4_13SM90_TMA_LOADENS4_14ComposedLayoutINS4_7SwizzleILi1ELi4ELi3EEENS4_18smem_ptr_flag_bitsILi8EEENSW_INS5_IJNSA_ILi8EEESG_EEENS5_IJSG_SB_EEEEEEEvNS4_8identityES13_S1D_vS1E_EENS_8epilogue10collective18CollectiveEpilogueINS1G_23Sm100TmaWarpSpecializedILi1ELi1ELi64ELb0ELb0EEEJSH_NS5_IJNSW_ISE_SB_EENSW_ISF_SB_EEEEESI_SJ_SI_SJ_NS1G_6fusion15FusionCallbacksIS1K_NS1O_17LinearCombinationISI_fSI_fLNS_15FloatRoundStyleE2EEESH_S1N_JEEENS4_5SM1004TMEM4LOAD26SM100_TMEM_LOAD_32dp32b64xES13_NS14_INS15_ILi2ELi4ELi3EEES18_NSW_INS5_IJS19_SF_EEENS5_IJSF_SB_EEEEEEENS4_39AutoVectorizingCopyWithAssumedAlignmentILi128EEENS4_14SM90_TMA_STOREES22_S24_S24_EEEvvEEEEvNT_6ParamsE) ;  /* 0xffffff8c02cc7950 */ /* 0x000fea0003c3ffff */
        .weak           $__internal_2_$__cuda_sm10x_tcgen05_guardrail_trap_unallocated_columns_being_dealloced
        .type           $__internal_2_$__cuda_sm10x_tcgen05_guardrail_trap_unallocated_columns_being_dealloced,@function
        .size           $__internal_2_$__cuda_sm10x_tcgen05_guardrail_trap_unallocated_columns_being_dealloced,(.L_x_128 - $__internal_2_$__cuda_sm10x_tcgen05_guardrail_trap_unallocated_columns_being_dealloced)
$__internal_2_$__cuda_sm10x_tcgen05_guardrail_trap_unallocated_columns_being_dealloced:
[----:B------:R-:W-:Y:S05]  /*70d0*/  BPT.TRAP 0x1 ;  /* 0x000000040000795c */ /* 0x000fea0000300000 */
[----:B------:R-:W-:-:S04]  /*70e0*/  HFMA2 R3, -RZ, RZ, 0, 0 ;  /* 0x00000000ff037431 */ /* 0x000fc800000001ff */
[----:B------:R-:W-:Y:S05]  /*70f0*/  RET.REL.NODEC R2 `(_ZN7cutlass13device_kernelINS_4gemm6kernel13GemmUniversalIN4cute5tupleIJiiiiEEENS1_10collective13CollectiveMmaINS1_35MainloopSm100TmaUmmaWarpSpecializedILi4ELi2ELi4ENS5_IJNS4_1CILi1EEESB_SB_EEEEENS5_IJNSA_ILi128EEENSA_ILi64EEENSA_ILi32EEEEEENS_12float_e4m3_tENS5_IJlSB_lEEESI_SJ_NS4_8TiledMMAINS4_8MMA_AtomIJNS4_10MMA_TraitsINS4_19SM100_MMA_F8F6F4_SSEJSI_SI_fSE_SF_NS4_17integral_constantINS4_4UMMA5MajorELSQ_0EEESR_NSO_INSP_7ScaleInELSS_0EEEST_EEEEEENS4_6LayoutISC_NS5_IJNSA_ILi0EEESX_SX_EEEEENS5_IJNS4_10UnderscoreES10_S10_EEEEENS4_13SM90_TMA_LOADENS4_14ComposedLayoutINS4_7SwizzleILi1ELi4ELi3EEENS4_18smem_ptr_flag_bitsILi8EEENSW_INS5_IJNSA_ILi8EEESG_EEENS5_IJSG_SB_EEEEEEEvNS4_8identityES13_S1D_vS1E_EENS_8epilogue10collective18CollectiveEpilogueINS1G_23Sm100TmaWarpSpecializedILi1ELi1ELi64ELb0ELb0EEEJSH_NS5_IJNSW_ISE_SB_EENSW_ISF_SB_EEEEESI_SJ_SI_SJ_NS1G_6fusion15FusionCallbacksIS1K_NS1O_17LinearCombinationISI_fSI_fLNS_15FloatRoundStyleE2EEESH_S1N_JEEENS4_5SM1004TMEM4LOAD26SM100_TMEM_LOAD_32dp32b64xES13_NS14_INS15_ILi2ELi4ELi3EEES18_NSW_INS5_IJS19_SF_EEENS5_IJSF_SB_EEEEEEENS4_39AutoVectorizingCopyWithAssumedAlignmentILi128EEENS4_14SM90_TMA_STOREES22_S24_S24_EEEvvEEEEvNT_6ParamsE) ;  /* 0xffffff8c02c07950 */ /* 0x000fea0003c3ffff */
.L_x_127:
[----:B------:R-:W-:-:S00]  /*7100*/  BRA `(.L_x_127) ;  /* 0xfffffffc00fc7947 */ /* 0x000fc0000383ffff */
[----:B------:R-:W-:-:S00]  /*7110*/  NOP ;  /* 0x0000000000007918 */ /* 0x000fc00000000000 */
        /* <DEDUP_REMOVED lines=14> */
.L_x_128:


//--------------------- .nv.global.init           --------------------------
	.section	.nv.global.init,"aw",@progbits
.nv.global.init:
	.type		$str$27,@object
	.size		$str$27,($str$28 - $str$27)
$str$27:
        /*0000*/ 	.byte	0x28, 0x61, 0x64, 0x64, 0x72, 0x65, 0x73, 0x73, 0x20, 0x26, 0x20, 0x6d, 0x61, 0x73, 0x6b, 0x29
        /*0010*/ 	.byte	0x20, 0x3d, 0x3d, 0x20, 0x30, 0x00
	.type		$str$28,@object
	.size		$str$28,($str$26 - $str$28)
$str$28:
        /*0016*/ 	.byte	0x2f, 0x74, 0x6d, 0x70, 0x2f, 0x63, 0x75, 0x74, 0x6c, 0x61, 0x73, 0x73, 0x5f, 0x73, 0x77, 0x65
        /*0026*/ 	.byte	0x65, 0x70, 0x5f, 0x73, 0x72, 0x63, 0x2f, 0x69, 0x6e, 0x63, 0x6c, 0x75, 0x64, 0x65, 0x2f, 0x63
        /*0036*/ 	.byte	0x75, 0x74, 0x65, 0x2f, 0x70, 0x6f, 0x69, 0x6e, 0x74, 0x65, 0x72, 0x5f, 0x66, 0x6c, 0x61, 0x67
        /*0046*/ 	.byte	0x67, 0x65, 0x64, 0x2e, 0x68, 0x70, 0x70, 0x00
	.type		$str$26,@object
	.size		$str$26,($str$25 - $str$26)
$str$26:
        /*004e*/ 	.byte	0x2f, 0x74, 0x6d, 0x70, 0x2f, 0x63, 0x75, 0x74, 0x6c, 0x61, 0x73, 0x73, 0x5f, 0x73, 0x77, 0x65
        /*005e*/ 	.byte	0x65, 0x70, 0x5f, 0x73, 0x72, 0x63, 0x2f, 0x69, 0x6e, 0x63, 0x6c, 0x75, 0x64, 0x65, 0x2f, 0x63
        /*006e*/ 	.byte	0x75, 0x74, 0x65, 0x2f, 0x61, 0x74, 0x6f, 0x6d, 0x2f, 0x63, 0x6f, 0x70, 0x79, 0x5f, 0x74, 0x72
        /*007e*/ 	.byte	0x61, 0x69, 0x74, 0x73, 0x5f, 0x73, 0x6d, 0x31, 0x30, 0x30, 0x2e, 0x68, 0x70, 0x70, 0x00
	.type		$str$25,@object
	.size		$str$25,(__unnamed_1 - $str$25)
$str$25:
        /*008d*/ 	.byte	0x28, 0x28, 0x75, 0x69, 0x6e, 0x74, 0x33, 0x32, 0x5f, 0x74, 0x28, 0x74, 0x68, 0x72, 0x65, 0x61
        /*009d*/ 	.byte	0x64, 0x49, 0x64, 0x78, 0x2e, 0x78, 0x29, 0x20, 0x2f, 0x20, 0x33, 0x32, 0x29, 0x20, 0x25, 0x20
        /*00ad*/ 	.byte	0x34, 0x29, 0x20, 0x3d, 0x3d, 0x20, 0x28, 0x28, 0x28, 0x74, 0x6d, 0x65, 0x6d, 0x5f, 0x61, 0x64
        /*00bd*/ 	.byte	0x64, 0x72, 0x20, 0x3e, 0x3e, 0x20, 0x31, 0x36, 0x29, 0x20, 0x2f, 0x20, 0x33, 0x32, 0x29, 0x20
        /*00cd*/ 	.byte	0x25, 0x20, 0x34, 0x29, 0x00
	.type		__unnamed_1,@object
	.size		__unnamed_1,(__unnamed_2 - __unnamed_1)
__unnamed_1:
        /*00d2*/ 	.byte	0x61, 0x75, 0x74, 0x6f, 0x20, 0x63, 0x75, 0x74, 0x65, 0x3a, 0x3a, 0x61, 0x73, 0x5f, 0x70, 0x6f
        /* <DEDUP_REMOVED lines=24> */
        /*0262*/ 	.byte	0x43, 0x3c, 0x38, 0x31, 0x39, 0x32, 0x3e, 0x3e, 0x3e, 0x3e, 0x5d, 0x00
	.type		__unnamed_2,@object
	.size		__unnamed_2,(.L_2 - __unnamed_2)
__unnamed_2:
        /* <DEDUP_REMOVED lines=42> */
        /*050e*/ 	.byte	0x3e, 0x3e, 0x3e, 0x3e, 0x5d, 0x00
.L_2:


//--------------------- .nv.shared._ZN7cutlass13device_kernelINS_4gemm6kernel13GemmUniversalIN4cute5tupleIJiiiiEEENS1_10collective13CollectiveMmaINS1_35MainloopSm100TmaUmmaWarpSpecializedILi4ELi2ELi4ENS5_IJNS4_1CILi1EEESB_SB_EEEEENS5_IJNSA_ILi128EEENSA_ILi64EEENSA_ILi32EEEEEENS_12float_e4m3_tENS5_IJlSB_lEEESI_SJ_NS4_8TiledMMAINS4_8MMA_AtomIJNS4_10MMA_TraitsINS4_19SM100_MMA_F8F6F4_SSEJSI_SI_fSE_SF_NS4_17integral_constantINS4_4UMMA5MajorELSQ_0EEESR_NSO_INSP_7ScaleInELSS_0EEEST_EEEEEENS4_6LayoutISC_NS5_IJNSA_ILi0EEESX_SX_EEEEENS5_IJNS4_10UnderscoreES10_S10_EEEEENS4_13SM90_TMA_LOADENS4_14ComposedLayoutINS4_7SwizzleILi1ELi4ELi3EEENS4_18smem_ptr_flag_bitsILi8EEENSW_INS5_IJNSA_ILi8EEESG_EEENS5_IJSG_SB_EEEEEEEvNS4_8identityES13_S1D_vS1E_EENS_8epilogue10collective18CollectiveEpilogueINS1G_23Sm100TmaWarpSpecializedILi1ELi1ELi64ELb0ELb0EEEJSH_NS5_IJNSW_ISE_SB_EENSW_ISF_SB_EEEEESI_SJ_SI_SJ_NS1G_6fusion15FusionCallbacksIS1K_NS1O_17LinearCombinationISI_fSI_fLNS_15FloatRoundStyleE2EEESH_S1N_JEEENS4_5SM1004TMEM4LOAD26SM100_TMEM_LOAD_32dp32b64xES13_NS14_INS15_ILi2ELi4ELi3EEES18_NSW_INS5_IJS19_SF_EEENS5_IJSF_SB_EEEEEEENS4_39AutoVectorizingCopyWithAssumedAlignmentILi128EEENS4_14SM90_TMA_STOREES22_S24_S24_EEEvvEEEEvNT_6ParamsE --------------------------
	.section	.nv.shared._ZN7cutlass13device_kernelINS_4gemm6kernel13GemmUniversalIN4cute5tupleIJiiiiEEENS1_10collective13CollectiveMmaINS1_35MainloopSm100TmaUmmaWarpSpecializedILi4ELi2ELi4ENS5_IJNS4_1CILi1EEESB_SB_EEEEENS5_IJNSA_ILi128EEENSA_ILi64EEENSA_ILi32EEEEEENS_12float_e4m3_tENS5_IJlSB_lEEESI_SJ_NS4_8TiledMMAINS4_8MMA_AtomIJNS4_10MMA_TraitsINS4_19SM100_MMA_F8F6F4_SSEJSI_SI_fSE_SF_NS4_17integral_constantINS4_4UMMA5MajorELSQ_0EEESR_NSO_INSP_7ScaleInELSS_0EEEST_EEEEEENS4_6LayoutISC_NS5_IJNSA_ILi0EEESX_SX_EEEEENS5_IJNS4_10UnderscoreES10_S10_EEEEENS4_13SM90_TMA_LOADENS4_14ComposedLayoutINS4_7SwizzleILi1ELi4ELi3EEENS4_18smem_ptr_flag_bitsILi8EEENSW_INS5_IJNSA_ILi8EEESG_EEENS5_IJSG_SB_EEEEEEEvNS4_8identityES13_S1D_vS1E_EENS_8epilogue10collective18CollectiveEpilogueINS1G_23Sm100TmaWarpSpecializedILi1ELi1ELi64ELb0ELb0EEEJSH_NS5_IJNSW_ISE_SB_EENSW_ISF_SB_EEEEESI_SJ_SI_SJ_NS1G_6fusion15FusionCallbacksIS1K_NS1O_17LinearCombinationISI_fSI_fLNS_15FloatRoundStyleE2EEESH_S1N_JEEENS4_5SM1004TMEM4LOAD26SM100_TMEM_LOAD_32dp32b64xES13_NS14_INS15_ILi2ELi4ELi3EEES18_NSW_INS5_IJS19_SF_EEENS5_IJSF_SB_EEEEEEENS4_39AutoVectorizingCopyWithAssumedAlignmentILi128EEENS4_14SM90_TMA_STOREES22_S24_S24_EEEvvEEEEvNT_6ParamsE,"aw",@nobits
	.sectionflags	@""
	.align	16
	.zero		1024


//--------------------- .nv.shared.reserved.0     --------------------------
	.section	.nv.shared.reserved.0,"aw",@nobits
	.weak		__nv_reservedSMEM_offset_0_alias
	.size		__nv_reservedSMEM_offset_0_alias, 0, 64
	.other		__nv_reservedSMEM_offset_0_alias,@"STO_CUDA_RESERVED_SHARED STV_DEFAULT"
__nv_reservedSMEM_offset_0_alias:
	.zero		0
.nv.shared.reserved.0:
	.zero		64
	.weak		__nv_reservedSMEM_tcgen05_partition
	.type		__nv_reservedSMEM_tcgen05_partition,@object
	.size		__nv_reservedSMEM_tcgen05_partition,(.L_0 - __nv_reservedSMEM_tcgen05_partition)
__nv_reservedSMEM_tcgen05_partition:
	.zero		32
.L_0:


//--------------------- .nv.global                --------------------------
	.section	.nv.global,"aw",@nobits
.nv.global:
	.type		_ZN39_INTERNAL_b3121916_4_k_cu_5e764732_77274cute1_E,@object
	.size		_ZN39_INTERNAL_b3121916_4_k_cu_5e764732_77274cute1_E,(_ZN39_INTERNAL_b3121916_4_k_cu_5e764732_77274cuda3std3__45__cpo6cbeginE - _ZN39_INTERNAL_b3121916_4_k_cu_5e764732_77274cute1_E)
_ZN39_INTERNAL_b3121916_4_k_cu_5e764732_77274cute1_E:
	.zero		1
	.type		_ZN39_INTERNAL_b3121916_4_k_cu_5e764732_77274cuda3std3__45__cpo6cbeginE,@object
	.size		_ZN39_INTERNAL_b3121916_4_k_cu_5e764732_77274cuda3std3__45__cpo6cbeginE,(_ZN39_INTERNAL_b3121916_4_k_cu_5e764732_77274cuda3std3__48in_placeE - _ZN39_INTERNAL_b3121916_4_k_cu_5e764732_77274cuda3std3__45__cpo6cbeginE)
_ZN39_INTERNAL_b3121916_4_k_cu_5e764732_77274cuda3std3__45__cpo6cbeginE:
	.zero		1
	.type		_ZN39_INTERNAL_b3121916_4_k_cu_5e764732_77274cuda3std3__48in_placeE,@object
	.size		_ZN39_INTERNAL_b3121916_4_k_cu_5e764732_77274cuda3std3__48in_placeE,(_ZN39_INTERNAL_b3121916_4_k_cu_5e764732_77274cuda3std6ranges3__45__cpo9iter_moveE - _ZN39_INTERNAL_b3121916_4_k_cu_5e764732_77274cuda3std3__48in_placeE)
_ZN39_INTERNAL_b3121916_4_k_cu_5e764732_77274cuda3std3__48in_placeE:
	.zero		1
	.type		_ZN39_INTERNAL_b3121916_4_k_cu_5e764732_77274cuda3std6ranges3__45__cpo9iter_moveE,@object
	.size		_ZN39_INTERNAL_b3121916_4_k_cu_5e764732_77274cuda3std6ranges3__45__cpo9iter_moveE,(_ZN39_INTERNAL_b3121916_4_k_cu_5e764732_77274cuda3std3__45__cpo5beginE - _ZN39_INTERNAL_b3121916_4_k_cu_5e764732_77274cuda3std6ranges3__45__cpo9iter_moveE)
_ZN39_INTERNAL_b3121916_4_k_cu_5e764732_77274cuda3std6ranges3__45__cpo9iter_moveE:
	.zero		1
	.type		_ZN39_INTERNAL_b3121916_4_k_cu_5e764732_77274cuda3std3__45__cpo5beginE,@object
	.size		_ZN39_INTERNAL_b3121916_4_k_cu_5e764732_77274cuda3std3__45__cpo5beginE,(_ZN39_INTERNAL_b3121916_4_k_cu_5e764732_77274cuda3std3__441_GLOBAL__N__b3121916_4_k_cu_5e764732_77276ignoreE - _ZN39_INTERNAL_b3121916_4_k_cu_5e764732_77274cuda3std3__45__cpo5beginE)
_ZN39_INTERNAL_b3121916_4_k_cu_5e764732_77274cuda3std3__45__cpo5beginE:
	.zero		1
	.type		_ZN39_INTERNAL_b3121916_4_k_cu_5e764732_77274cuda3std3__441_GLOBAL__N__b3121916_4_k_cu_5e764732_77276ignoreE,@object
	.size		_ZN39_INTERNAL_b3121916_4_k_cu_5e764732_77274cuda3std3__441_GLOBAL__N__b3121916_4_k_cu_5e764732_77276ignoreE,(_ZN39_INTERNAL_b3121916_4_k_cu_5e764732_77274cute7productE - _ZN39_INTERNAL_b3121916_4_k_cu_5e764732_77274cuda3std3__441_GLOBAL__N__b3121916_4_k_cu_5e764732_77276ignoreE)
_ZN39_INTERNAL_b3121916_4_k_cu_5e764732_77274cuda3std3__441_GLOBAL__N__b3121916_4_k_cu_5e764732_77276ignoreE:
	.zero		1
	.type		_ZN39_INTERNAL_b3121916_4_k_cu_5e764732_77274cute7productE,@object
	.size		_ZN39_INTERNAL_b3121916_4_k_cu_5e764732_77274cute7productE,(_ZN39_INTERNAL_b3121916_4_k_cu_5e764732_77274cuda3std3__45__cpo3endE - _ZN39_INTERNAL_b3121916_4_k_cu_5e764732_77274cute7productE)
_ZN39_INTERNAL_b3121916_4_k_cu_5e764732_77274cute7productE:
	.zero		1
	.type		_ZN39_INTERNAL_b3121916_4_k_cu_5e764732_77274cuda3std3__45__cpo3endE,@object
	.size		_ZN39_INTERNAL_b3121916_4_k_cu_5e764732_77274cuda3std3__45__cpo3endE,(_ZN39_INTERNAL_b3121916_4_k_cu_5e764732_77274cuda3std3__419piecewise_constructE - _ZN39_INTERNAL_b3121916_4_k_cu_5e764732_77274cuda3std3__45__cpo3endE)
_ZN39_INTERNAL_b3121916_4_k_cu_5e764732_77274cuda3std3__45__cpo3endE:
	.zero		1
	.type		_ZN39_INTERNAL_b3121916_4_k_cu_5e764732_77274cuda3std3__419piecewise_constructE,@object
	.size		_ZN39_INTERNAL_b3121916_4_k_cu_5e764732_77274cuda3std3__419piecewise_constructE,(_ZN39_INTERNAL_b3121916_4_k_cu_5e764732_77274cuda3std3__45__cpo4cendE - _ZN39_INTERNAL_b3121916_4_k_cu_5e764732_77274cuda3std3__419piecewise_constructE)
_ZN39_INTERNAL_b3121916_4_k_cu_5e764732_77274cuda3std3__419piecewise_constructE:
	.zero		1
	.type		_ZN39_INTERNAL_b3121916_4_k_cu_5e764732_77274cuda3std3__45__cpo4cendE,@object
	.size		_ZN39_INTERNAL_b3121916_4_k_cu_5e764732_77274cuda3std3__45__cpo4cendE,(_ZN39_INTERNAL_b3121916_4_k_cu_5e764732_77274cuda3std6ranges3__45__cpo4swapE - _ZN39_INTERNAL_b3121916_4_k_cu_5e764732_77274cuda3std3__45__cpo4cendE)
_ZN39_INTERNAL_b3121916_4_k_cu_5e764732_77274cuda3std3__45__cpo4cendE:
	.zero		1
	.type		_ZN39_INTERNAL_b3121916_4_k_cu_5e764732_77274cuda3std6ranges3__45__cpo4swapE,@object
	.size		_ZN39_INTERNAL_b3121916_4_k_cu_5e764732_77274cuda3std6ranges3__45__cpo4swapE,(.L_10 - _ZN39_INTERNAL_b3121916_4_k_cu_5e764732_77274cuda3std6ranges3__45__cpo4swapE)
_ZN39_INTERNAL_b3121916_4_k_cu_5e764732_77274cuda3std6ranges3__45__cpo4swapE:
	.zero		1
.L_10:


//--------------------- .nv.constant0._ZN7cutlass13device_kernelINS_4gemm6kernel13GemmUniversalIN4cute5tupleIJiiiiEEENS1_10collective13CollectiveMmaINS1_35MainloopSm100TmaUmmaWarpSpecializedILi4ELi2ELi4ENS5_IJNS4_1CILi1EEESB_SB_EEEEENS5_IJNSA_ILi128EEENSA_ILi64EEENSA_ILi32EEEEEENS_12float_e4m3_tENS5_IJlSB_lEEESI_SJ_NS4_8TiledMMAINS4_8MMA_AtomIJNS4_10MMA_TraitsINS4_19SM100_MMA_F8F6F4_SSEJSI_SI_fSE_SF_NS4_17integral_constantINS4_4UMMA5MajorELSQ_0EEESR_NSO_INSP_7ScaleInELSS_0EEEST_EEEEEENS4_6LayoutISC_NS5_IJNSA_ILi0EEESX_SX_EEEEENS5_IJNS4_10UnderscoreES10_S10_EEEEENS4_13SM90_TMA_LOADENS4_14ComposedLayoutINS4_7SwizzleILi1ELi4ELi3EEENS4_18smem_ptr_flag_bitsILi8EEENSW_INS5_IJNSA_ILi8EEESG_EEENS5_IJSG_SB_EEEEEEEvNS4_8identityES13_S1D_vS1E_EENS_8epilogue10collective18CollectiveEpilogueINS1G_23Sm100TmaWarpSpecializedILi1ELi1ELi64ELb0ELb0EEEJSH_NS5_IJNSW_ISE_SB_EENSW_ISF_SB_EEEEESI_SJ_SI_SJ_NS1G_6fusion15FusionCallbacksIS1K_NS1O_17LinearCombinationISI_fSI_fLNS_15FloatRoundStyleE2EEESH_S1N_JEEENS4_5SM1004TMEM4LOAD26SM100_TMEM_LOAD_32dp32b64xES13_NS14_INS15_ILi2ELi4ELi3EEES18_NSW_INS5_IJS19_SF_EEENS5_IJSF_SB_EEEEEEENS4_39AutoVectorizingCopyWithAssumedAlignmentILi128EEENS4_14SM90_TMA_STOREES22_S24_S24_EEEvvEEEEvNT_6ParamsE --------------------------
	.section	.nv.constant0._ZN7cutlass13device_kernelINS_4gemm6kernel13GemmUniversalIN4cute5tupleIJiiiiEEENS1_10collective13CollectiveMmaINS1_35MainloopSm100TmaUmmaWarpSpecializedILi4ELi2ELi4ENS5_IJNS4_1CILi1EEESB_SB_EEEEENS5_IJNSA_ILi128EEENSA_ILi64EEENSA_ILi32EEEEEENS_12float_e4m3_tENS5_IJlSB_lEEESI_SJ_NS4_8TiledMMAINS4_8MMA_AtomIJNS4_10MMA_TraitsINS4_19SM100_MMA_F8F6F4_SSEJSI_SI_fSE_SF_NS4_17integral_constantINS4_4UMMA5MajorELSQ_0EEESR_NSO_INSP_7ScaleInELSS_0EEEST_EEEEEENS4_6LayoutISC_NS5_IJNSA_ILi0EEESX_SX_EEEEENS5_IJNS4_10UnderscoreES10_S10_EEEEENS4_13SM90_TMA_LOADENS4_14ComposedLayoutINS4_7SwizzleILi1ELi4ELi3EEENS4_18smem_ptr_flag_bitsILi8EEENSW_INS5_IJNSA_ILi8EEESG_EEENS5_IJSG_SB_EEEEEEEvNS4_8identityES13_S1D_vS1E_EENS_8epilogue10collective18CollectiveEpilogueINS1G_23Sm100TmaWarpSpecializedILi1ELi1ELi64ELb0ELb0EEEJSH_NS5_IJNSW_ISE_SB_EENSW_ISF_SB_EEEEESI_SJ_SI_SJ_NS1G_6fusion15FusionCallbacksIS1K_NS1O_17LinearCombinationISI_fSI_fLNS_15FloatRoundStyleE2EEESH_S1N_JEEENS4_5SM1004TMEM4LOAD26SM100_TMEM_LOAD_32dp32b64xES13_NS14_INS15_ILi2ELi4ELi3EEES18_NSW_INS5_IJS19_SF_EEENS5_IJSF_SB_EEEEEEENS4_39AutoVectorizingCopyWithAssumedAlignmentILi128EEENS4_14SM90_TMA_STOREES22_S24_S24_EEEvvEEEEvNT_6ParamsE,"a",@progbits
	.sectionflags	@""
	.align	4
.nv.constant0._ZN7cutlass13device_kernelINS_4gemm6kernel13GemmUniversalIN4cute5tupleIJiiiiEEENS1_10collective13CollectiveMmaINS1_35MainloopSm100TmaUmmaWarpSpecializedILi4ELi2ELi4ENS5_IJNS4_1CILi1EEESB_SB_EEEEENS5_IJNSA_ILi128EEENSA_ILi64EEENSA_ILi32EEEEEENS_12float_e4m3_tENS5_IJlSB_lEEESI_SJ_NS4_8TiledMMAINS4_8MMA_AtomIJNS4_10MMA_TraitsINS4_19SM100_MMA_F8F6F4_SSEJSI_SI_fSE_SF_NS4_17integral_constantINS4_4UMMA5MajorELSQ_0EEESR_NSO_INSP_7ScaleInELSS_0EEEST_EEEEEENS4_6LayoutISC_NS5_IJNSA_ILi0EEESX_SX_EEEEENS5_IJNS4_10UnderscoreES10_S10_EEEEENS4_13SM90_TMA_LOADENS4_14ComposedLayoutINS4_7SwizzleILi1ELi4ELi3EEENS4_18smem_ptr_flag_bitsILi8EEENSW_INS5_IJNSA_ILi8EEESG_EEENS5_IJSG_SB_EEEEEEEvNS4_8identityES13_S1D_vS1E_EENS_8epilogue10collective18CollectiveEpilogueINS1G_23Sm100TmaWarpSpecializedILi1ELi1ELi64ELb0ELb0EEEJSH_NS5_IJNSW_ISE_SB_EENSW_ISF_SB_EEEEESI_SJ_SI_SJ_NS1G_6fusion15FusionCallbacksIS1K_NS1O_17LinearCombinationISI_fSI_fLNS_15FloatRoundStyleE2EEESH_S1N_JEEENS4_5SM1004TMEM4LOAD26SM100_TMEM_LOAD_32dp32b64xES13_NS14_INS15_ILi2ELi4ELi3EEES18_NSW_INS5_IJS19_SF_EEENS5_IJSF_SB_EEEEEEENS4_39AutoVectorizingCopyWithAssumedAlignmentILi128EEENS4_14SM90_TMA_STOREES22_S24_S24_EEEvvEEEEvNT_6ParamsE:
	.zero		2944


//--------------------- SYMBOLS --------------------------

	.type		.nv.reservedSmem.offset0,@object
	.size		.nv.reservedSmem.offset0,0x4
	.type		.nv.reservedSmem.cap,@object
	.size		.nv.reservedSmem.cap,0x4
	.type		__assertfail,@function
